//
// Generated by NVIDIA NVVM Compiler
//
// Compiler Build ID: CL-36424714
// Cuda compilation tools, release 13.0, V13.0.88
// Based on NVVM 20.0.0
//

.version 9.0
.target sm_100
.address_size 64

	// .globl	my_kernel_kernel0
// _ZZ17my_kernel_kernel0E18PaddedInput_shared has been demoted
// _ZZ17my_kernel_kernel0E18placeholder_shared has been demoted

.visible .entry my_kernel_kernel0(
	.param .u64 .ptr .align 1 my_kernel_kernel0_param_0,
	.param .u64 .ptr .align 1 my_kernel_kernel0_param_1,
	.param .u64 .ptr .align 1 my_kernel_kernel0_param_2,
	.param .u64 .ptr .align 1 my_kernel_kernel0_param_3,
	.param .u64 .ptr .align 1 my_kernel_kernel0_param_4
)
{
	.local .align 16 .b8 	__local_depot0[2880];
	.reg .b64 	%SP;
	.reg .b64 	%SPL;
	.reg .pred 	%p<45>;
	.reg .b32 	%r<115>;
	.reg .b32 	%f<492>;
	.reg .b64 	%rd<39>;
	// demoted variable
	.shared .align 4 .b8 _ZZ17my_kernel_kernel0E18PaddedInput_shared[14400];
	// demoted variable
	.shared .align 4 .b8 _ZZ17my_kernel_kernel0E18placeholder_shared[512];
	mov.u64 	%SPL, __local_depot0;
	ld.param.u64 	%rd12, [my_kernel_kernel0_param_0];
	ld.param.u64 	%rd13, [my_kernel_kernel0_param_1];
	cvta.to.global.u64 	%rd1, %rd12;
	cvta.to.global.u64 	%rd2, %rd13;
	add.u64 	%rd3, %SPL, 0;
	add.s64 	%rd4, %rd3, 1440;
	mov.f32 	%f9, 0f00000000;
	st.local.v4.f32 	[%rd3], {%f9, %f9, %f9, %f9};
	st.local.v4.f32 	[%rd3+288], {%f9, %f9, %f9, %f9};
	st.local.v4.f32 	[%rd3+576], {%f9, %f9, %f9, %f9};
	st.local.v4.f32 	[%rd3+864], {%f9, %f9, %f9, %f9};
	st.local.v4.f32 	[%rd3+1152], {%f9, %f9, %f9, %f9};
	st.local.v4.f32 	[%rd3+1440], {%f9, %f9, %f9, %f9};
	st.local.v4.f32 	[%rd3+1728], {%f9, %f9, %f9, %f9};
	st.local.v4.f32 	[%rd3+2016], {%f9, %f9, %f9, %f9};
	st.local.v4.f32 	[%rd3+2304], {%f9, %f9, %f9, %f9};
	st.local.v4.f32 	[%rd3+2592], {%f9, %f9, %f9, %f9};
	st.local.v4.f32 	[%rd3+16], {%f9, %f9, %f9, %f9};
	st.local.v4.f32 	[%rd3+304], {%f9, %f9, %f9, %f9};
	st.local.v4.f32 	[%rd3+592], {%f9, %f9, %f9, %f9};
	st.local.v4.f32 	[%rd3+880], {%f9, %f9, %f9, %f9};
	st.local.v4.f32 	[%rd3+1168], {%f9, %f9, %f9, %f9};
	st.local.v4.f32 	[%rd3+1456], {%f9, %f9, %f9, %f9};
	st.local.v4.f32 	[%rd3+1744], {%f9, %f9, %f9, %f9};
	st.local.v4.f32 	[%rd3+2032], {%f9, %f9, %f9, %f9};
	st.local.v4.f32 	[%rd3+2320], {%f9, %f9, %f9, %f9};
	st.local.v4.f32 	[%rd3+2608], {%f9, %f9, %f9, %f9};
	st.local.v4.f32 	[%rd3+32], {%f9, %f9, %f9, %f9};
	st.local.v4.f32 	[%rd3+320], {%f9, %f9, %f9, %f9};
	st.local.v4.f32 	[%rd3+608], {%f9, %f9, %f9, %f9};
	st.local.v4.f32 	[%rd3+896], {%f9, %f9, %f9, %f9};
	st.local.v4.f32 	[%rd3+1184], {%f9, %f9, %f9, %f9};
	st.local.v4.f32 	[%rd3+1472], {%f9, %f9, %f9, %f9};
	st.local.v4.f32 	[%rd3+1760], {%f9, %f9, %f9, %f9};
	st.local.v4.f32 	[%rd3+2048], {%f9, %f9, %f9, %f9};
	st.local.v4.f32 	[%rd3+2336], {%f9, %f9, %f9, %f9};
	st.local.v4.f32 	[%rd3+2624], {%f9, %f9, %f9, %f9};
	st.local.v4.f32 	[%rd3+96], {%f9, %f9, %f9, %f9};
	st.local.v4.f32 	[%rd3+384], {%f9, %f9, %f9, %f9};
	st.local.v4.f32 	[%rd3+672], {%f9, %f9, %f9, %f9};
	st.local.v4.f32 	[%rd3+960], {%f9, %f9, %f9, %f9};
	st.local.v4.f32 	[%rd3+1248], {%f9, %f9, %f9, %f9};
	st.local.v4.f32 	[%rd3+1536], {%f9, %f9, %f9, %f9};
	st.local.v4.f32 	[%rd3+1824], {%f9, %f9, %f9, %f9};
	st.local.v4.f32 	[%rd3+2112], {%f9, %f9, %f9, %f9};
	st.local.v4.f32 	[%rd3+2400], {%f9, %f9, %f9, %f9};
	st.local.v4.f32 	[%rd3+2688], {%f9, %f9, %f9, %f9};
	st.local.v4.f32 	[%rd3+112], {%f9, %f9, %f9, %f9};
	st.local.v4.f32 	[%rd3+400], {%f9, %f9, %f9, %f9};
	st.local.v4.f32 	[%rd3+688], {%f9, %f9, %f9, %f9};
	st.local.v4.f32 	[%rd3+976], {%f9, %f9, %f9, %f9};
	st.local.v4.f32 	[%rd3+1264], {%f9, %f9, %f9, %f9};
	st.local.v4.f32 	[%rd3+1552], {%f9, %f9, %f9, %f9};
	st.local.v4.f32 	[%rd3+1840], {%f9, %f9, %f9, %f9};
	st.local.v4.f32 	[%rd3+2128], {%f9, %f9, %f9, %f9};
	st.local.v4.f32 	[%rd3+2416], {%f9, %f9, %f9, %f9};
	st.local.v4.f32 	[%rd3+2704], {%f9, %f9, %f9, %f9};
	st.local.v4.f32 	[%rd3+128], {%f9, %f9, %f9, %f9};
	st.local.v4.f32 	[%rd3+416], {%f9, %f9, %f9, %f9};
	st.local.v4.f32 	[%rd3+704], {%f9, %f9, %f9, %f9};
	st.local.v4.f32 	[%rd3+992], {%f9, %f9, %f9, %f9};
	st.local.v4.f32 	[%rd3+1280], {%f9, %f9, %f9, %f9};
	st.local.v4.f32 	[%rd3+1568], {%f9, %f9, %f9, %f9};
	st.local.v4.f32 	[%rd3+1856], {%f9, %f9, %f9, %f9};
	st.local.v4.f32 	[%rd3+2144], {%f9, %f9, %f9, %f9};
	st.local.v4.f32 	[%rd3+2432], {%f9, %f9, %f9, %f9};
	st.local.v4.f32 	[%rd3+2720], {%f9, %f9, %f9, %f9};
	st.local.v4.f32 	[%rd3+192], {%f9, %f9, %f9, %f9};
	st.local.v4.f32 	[%rd3+480], {%f9, %f9, %f9, %f9};
	st.local.v4.f32 	[%rd3+768], {%f9, %f9, %f9, %f9};
	st.local.v4.f32 	[%rd3+1056], {%f9, %f9, %f9, %f9};
	st.local.v4.f32 	[%rd3+1344], {%f9, %f9, %f9, %f9};
	st.local.v4.f32 	[%rd3+1632], {%f9, %f9, %f9, %f9};
	st.local.v4.f32 	[%rd3+1920], {%f9, %f9, %f9, %f9};
	st.local.v4.f32 	[%rd3+2208], {%f9, %f9, %f9, %f9};
	st.local.v4.f32 	[%rd3+2496], {%f9, %f9, %f9, %f9};
	st.local.v4.f32 	[%rd3+2784], {%f9, %f9, %f9, %f9};
	st.local.v4.f32 	[%rd3+208], {%f9, %f9, %f9, %f9};
	st.local.v4.f32 	[%rd3+496], {%f9, %f9, %f9, %f9};
	st.local.v4.f32 	[%rd3+784], {%f9, %f9, %f9, %f9};
	st.local.v4.f32 	[%rd3+1072], {%f9, %f9, %f9, %f9};
	st.local.v4.f32 	[%rd3+1360], {%f9, %f9, %f9, %f9};
	st.local.v4.f32 	[%rd3+1648], {%f9, %f9, %f9, %f9};
	st.local.v4.f32 	[%rd3+1936], {%f9, %f9, %f9, %f9};
	st.local.v4.f32 	[%rd3+2224], {%f9, %f9, %f9, %f9};
	st.local.v4.f32 	[%rd3+2512], {%f9, %f9, %f9, %f9};
	st.local.v4.f32 	[%rd3+2800], {%f9, %f9, %f9, %f9};
	st.local.v4.f32 	[%rd3+224], {%f9, %f9, %f9, %f9};
	st.local.v4.f32 	[%rd3+512], {%f9, %f9, %f9, %f9};
	st.local.v4.f32 	[%rd3+800], {%f9, %f9, %f9, %f9};
	st.local.v4.f32 	[%rd3+1088], {%f9, %f9, %f9, %f9};
	st.local.v4.f32 	[%rd3+1376], {%f9, %f9, %f9, %f9};
	st.local.v4.f32 	[%rd3+1664], {%f9, %f9, %f9, %f9};
	st.local.v4.f32 	[%rd3+1952], {%f9, %f9, %f9, %f9};
	st.local.v4.f32 	[%rd3+2240], {%f9, %f9, %f9, %f9};
	st.local.v4.f32 	[%rd3+2528], {%f9, %f9, %f9, %f9};
	st.local.v4.f32 	[%rd3+2816], {%f9, %f9, %f9, %f9};
	st.local.v4.f32 	[%rd3+48], {%f9, %f9, %f9, %f9};
	st.local.v4.f32 	[%rd3+336], {%f9, %f9, %f9, %f9};
	st.local.v4.f32 	[%rd3+624], {%f9, %f9, %f9, %f9};
	st.local.v4.f32 	[%rd3+912], {%f9, %f9, %f9, %f9};
	st.local.v4.f32 	[%rd3+1200], {%f9, %f9, %f9, %f9};
	st.local.v4.f32 	[%rd3+1488], {%f9, %f9, %f9, %f9};
	st.local.v4.f32 	[%rd3+1776], {%f9, %f9, %f9, %f9};
	st.local.v4.f32 	[%rd3+2064], {%f9, %f9, %f9, %f9};
	st.local.v4.f32 	[%rd3+2352], {%f9, %f9, %f9, %f9};
	st.local.v4.f32 	[%rd3+2640], {%f9, %f9, %f9, %f9};
	st.local.v4.f32 	[%rd3+64], {%f9, %f9, %f9, %f9};
	st.local.v4.f32 	[%rd3+352], {%f9, %f9, %f9, %f9};
	st.local.v4.f32 	[%rd3+640], {%f9, %f9, %f9, %f9};
	st.local.v4.f32 	[%rd3+928], {%f9, %f9, %f9, %f9};
	st.local.v4.f32 	[%rd3+1216], {%f9, %f9, %f9, %f9};
	st.local.v4.f32 	[%rd3+1504], {%f9, %f9, %f9, %f9};
	st.local.v4.f32 	[%rd3+1792], {%f9, %f9, %f9, %f9};
	st.local.v4.f32 	[%rd3+2080], {%f9, %f9, %f9, %f9};
	st.local.v4.f32 	[%rd3+2368], {%f9, %f9, %f9, %f9};
	st.local.v4.f32 	[%rd3+2656], {%f9, %f9, %f9, %f9};
	st.local.v4.f32 	[%rd3+80], {%f9, %f9, %f9, %f9};
	st.local.v4.f32 	[%rd3+368], {%f9, %f9, %f9, %f9};
	st.local.v4.f32 	[%rd3+656], {%f9, %f9, %f9, %f9};
	st.local.v4.f32 	[%rd3+944], {%f9, %f9, %f9, %f9};
	st.local.v4.f32 	[%rd3+1232], {%f9, %f9, %f9, %f9};
	st.local.v4.f32 	[%rd3+1520], {%f9, %f9, %f9, %f9};
	st.local.v4.f32 	[%rd3+1808], {%f9, %f9, %f9, %f9};
	st.local.v4.f32 	[%rd3+2096], {%f9, %f9, %f9, %f9};
	st.local.v4.f32 	[%rd3+2384], {%f9, %f9, %f9, %f9};
	st.local.v4.f32 	[%rd3+2672], {%f9, %f9, %f9, %f9};
	st.local.v4.f32 	[%rd3+144], {%f9, %f9, %f9, %f9};
	st.local.v4.f32 	[%rd3+432], {%f9, %f9, %f9, %f9};
	st.local.v4.f32 	[%rd3+720], {%f9, %f9, %f9, %f9};
	st.local.v4.f32 	[%rd3+1008], {%f9, %f9, %f9, %f9};
	st.local.v4.f32 	[%rd3+1296], {%f9, %f9, %f9, %f9};
	st.local.v4.f32 	[%rd3+1584], {%f9, %f9, %f9, %f9};
	st.local.v4.f32 	[%rd3+1872], {%f9, %f9, %f9, %f9};
	st.local.v4.f32 	[%rd3+2160], {%f9, %f9, %f9, %f9};
	st.local.v4.f32 	[%rd3+2448], {%f9, %f9, %f9, %f9};
	st.local.v4.f32 	[%rd3+2736], {%f9, %f9, %f9, %f9};
	st.local.v4.f32 	[%rd3+160], {%f9, %f9, %f9, %f9};
	st.local.v4.f32 	[%rd3+448], {%f9, %f9, %f9, %f9};
	st.local.v4.f32 	[%rd3+736], {%f9, %f9, %f9, %f9};
	st.local.v4.f32 	[%rd3+1024], {%f9, %f9, %f9, %f9};
	st.local.v4.f32 	[%rd3+1312], {%f9, %f9, %f9, %f9};
	st.local.v4.f32 	[%rd3+1600], {%f9, %f9, %f9, %f9};
	st.local.v4.f32 	[%rd3+1888], {%f9, %f9, %f9, %f9};
	st.local.v4.f32 	[%rd3+2176], {%f9, %f9, %f9, %f9};
	st.local.v4.f32 	[%rd3+2464], {%f9, %f9, %f9, %f9};
	st.local.v4.f32 	[%rd3+2752], {%f9, %f9, %f9, %f9};
	st.local.v4.f32 	[%rd3+176], {%f9, %f9, %f9, %f9};
	st.local.v4.f32 	[%rd3+464], {%f9, %f9, %f9, %f9};
	st.local.v4.f32 	[%rd3+752], {%f9, %f9, %f9, %f9};
	st.local.v4.f32 	[%rd3+1040], {%f9, %f9, %f9, %f9};
	st.local.v4.f32 	[%rd3+1328], {%f9, %f9, %f9, %f9};
	st.local.v4.f32 	[%rd3+1616], {%f9, %f9, %f9, %f9};
	st.local.v4.f32 	[%rd3+1904], {%f9, %f9, %f9, %f9};
	st.local.v4.f32 	[%rd3+2192], {%f9, %f9, %f9, %f9};
	st.local.v4.f32 	[%rd3+2480], {%f9, %f9, %f9, %f9};
	st.local.v4.f32 	[%rd3+2768], {%f9, %f9, %f9, %f9};
	st.local.v4.f32 	[%rd3+240], {%f9, %f9, %f9, %f9};
	st.local.v4.f32 	[%rd3+528], {%f9, %f9, %f9, %f9};
	st.local.v4.f32 	[%rd3+816], {%f9, %f9, %f9, %f9};
	st.local.v4.f32 	[%rd3+1104], {%f9, %f9, %f9, %f9};
	st.local.v4.f32 	[%rd3+1392], {%f9, %f9, %f9, %f9};
	st.local.v4.f32 	[%rd3+1680], {%f9, %f9, %f9, %f9};
	st.local.v4.f32 	[%rd3+1968], {%f9, %f9, %f9, %f9};
	st.local.v4.f32 	[%rd3+2256], {%f9, %f9, %f9, %f9};
	st.local.v4.f32 	[%rd3+2544], {%f9, %f9, %f9, %f9};
	st.local.v4.f32 	[%rd3+2832], {%f9, %f9, %f9, %f9};
	st.local.v4.f32 	[%rd3+256], {%f9, %f9, %f9, %f9};
	st.local.v4.f32 	[%rd3+544], {%f9, %f9, %f9, %f9};
	st.local.v4.f32 	[%rd3+832], {%f9, %f9, %f9, %f9};
	st.local.v4.f32 	[%rd3+1120], {%f9, %f9, %f9, %f9};
	st.local.v4.f32 	[%rd3+1408], {%f9, %f9, %f9, %f9};
	st.local.v4.f32 	[%rd3+1696], {%f9, %f9, %f9, %f9};
	st.local.v4.f32 	[%rd3+1984], {%f9, %f9, %f9, %f9};
	st.local.v4.f32 	[%rd3+2272], {%f9, %f9, %f9, %f9};
	st.local.v4.f32 	[%rd3+2560], {%f9, %f9, %f9, %f9};
	st.local.v4.f32 	[%rd3+2848], {%f9, %f9, %f9, %f9};
	st.local.v4.f32 	[%rd3+272], {%f9, %f9, %f9, %f9};
	st.local.v4.f32 	[%rd3+560], {%f9, %f9, %f9, %f9};
	st.local.v4.f32 	[%rd3+848], {%f9, %f9, %f9, %f9};
	st.local.v4.f32 	[%rd3+1136], {%f9, %f9, %f9, %f9};
	st.local.v4.f32 	[%rd3+1424], {%f9, %f9, %f9, %f9};
	st.local.v4.f32 	[%rd3+1712], {%f9, %f9, %f9, %f9};
	st.local.v4.f32 	[%rd3+2000], {%f9, %f9, %f9, %f9};
	st.local.v4.f32 	[%rd3+2288], {%f9, %f9, %f9, %f9};
	st.local.v4.f32 	[%rd3+2576], {%f9, %f9, %f9, %f9};
	st.local.v4.f32 	[%rd3+2864], {%f9, %f9, %f9, %f9};
	mov.u32 	%r1, %tid.x;
	mul.lo.s32 	%r2, %r1, 10;
	mul.lo.s32 	%r3, %r1, 40;
	mov.u32 	%r38, %ctaid.x;
	shl.b32 	%r4, %r38, 5;
	shr.u32 	%r39, %r1, 3;
	mul.lo.s32 	%r5, %r39, 24;
	shl.b32 	%r40, %r1, 2;
	and.b32  	%r6, %r40, 28;
	mov.b32 	%r106, 0;
	shl.b32 	%r82, %r6, 2;
$L__BB0_1:
	bar.sync 	0;
	shl.b32 	%r42, %r106, 2;
	mad.lo.s32 	%r8, %r1, 2560, %r42;
	mov.b32 	%r107, 0;
$L__BB0_2:
	mad.lo.s32 	%r10, %r107, 400, %r2;
	mad.lo.s32 	%r11, %r107, 1600, %r3;
	mad.lo.s32 	%r12, %r107, 40, %r1;
	mad.lo.s32 	%r13, %r107, 102400, %r8;
	mov.b32 	%r108, 0;
$L__BB0_3:
	shr.u32 	%r44, %r108, 2;
	add.s32 	%r15, %r10, %r44;
	setp.gt.u32 	%p2, %r15, 899;
	shl.b32 	%r45, %r108, 6;
	add.s32 	%r46, %r13, %r45;
	mul.wide.u32 	%rd15, %r46, 4;
	add.s64 	%rd5, %rd1, %rd15;
	add.s32 	%r16, %r11, %r108;
	shl.b32 	%r47, %r16, 2;
	mov.u32 	%r48, _ZZ17my_kernel_kernel0E18PaddedInput_shared;
	add.s32 	%r17, %r48, %r47;
	@%p2 bra 	$L__BB0_6;
	setp.gt.u32 	%p3, %r12, 89;
	setp.gt.u32 	%p4, %r16, 3599;
	or.pred  	%p5, %p4, %p3;
	@%p5 bra 	$L__BB0_6;
	ld.global.nc.f32 	%f10, [%rd5];
	st.shared.f32 	[%r17], %f10;
$L__BB0_6:
	setp.gt.u32 	%p6, %r15, 899;
	@%p6 bra 	$L__BB0_9;
	setp.gt.u32 	%p7, %r12, 89;
	add.s32 	%r49, %r16, 1;
	setp.gt.u32 	%p8, %r49, 3599;
	or.pred  	%p9, %p8, %p7;
	@%p9 bra 	$L__BB0_9;
	ld.global.nc.f32 	%f11, [%rd5+4];
	st.shared.f32 	[%r17+4], %f11;
$L__BB0_9:
	setp.gt.u32 	%p10, %r15, 899;
	@%p10 bra 	$L__BB0_12;
	setp.gt.u32 	%p11, %r12, 89;
	add.s32 	%r50, %r16, 2;
	setp.gt.u32 	%p12, %r50, 3599;
	or.pred  	%p13, %p12, %p11;
	@%p13 bra 	$L__BB0_12;
	ld.global.nc.f32 	%f12, [%rd5+8];
	st.shared.f32 	[%r17+8], %f12;
$L__BB0_12:
	setp.gt.u32 	%p14, %r15, 899;
	@%p14 bra 	$L__BB0_15;
	setp.gt.u32 	%p15, %r12, 89;
	add.s32 	%r51, %r16, 3;
	setp.gt.u32 	%p16, %r51, 3599;
	or.pred  	%p17, %p16, %p15;
	@%p17 bra 	$L__BB0_15;
	ld.global.nc.f32 	%f13, [%rd5+12];
	st.shared.f32 	[%r17+12], %f13;
$L__BB0_15:
	setp.gt.u32 	%p18, %r15, 898;
	@%p18 bra 	$L__BB0_18;
	setp.gt.u32 	%p19, %r12, 89;
	add.s32 	%r52, %r16, 4;
	setp.gt.u32 	%p20, %r52, 3599;
	or.pred  	%p21, %p20, %p19;
	@%p21 bra 	$L__BB0_18;
	ld.global.nc.f32 	%f14, [%rd5+1024];
	st.shared.f32 	[%r17+16], %f14;
$L__BB0_18:
	setp.gt.u32 	%p22, %r15, 898;
	@%p22 bra 	$L__BB0_21;
	setp.gt.u32 	%p23, %r12, 89;
	add.s32 	%r53, %r16, 5;
	setp.gt.u32 	%p24, %r53, 3599;
	or.pred  	%p25, %p24, %p23;
	@%p25 bra 	$L__BB0_21;
	ld.global.nc.f32 	%f15, [%rd5+1028];
	st.shared.f32 	[%r17+20], %f15;
$L__BB0_21:
	setp.gt.u32 	%p26, %r15, 898;
	@%p26 bra 	$L__BB0_24;
	setp.gt.u32 	%p27, %r12, 89;
	add.s32 	%r54, %r16, 6;
	setp.gt.u32 	%p28, %r54, 3599;
	or.pred  	%p29, %p28, %p27;
	@%p29 bra 	$L__BB0_24;
	ld.global.nc.f32 	%f16, [%rd5+1032];
	st.shared.f32 	[%r17+24], %f16;
$L__BB0_24:
	setp.gt.u32 	%p30, %r15, 898;
	@%p30 bra 	$L__BB0_27;
	setp.gt.u32 	%p31, %r12, 89;
	add.s32 	%r55, %r16, 7;
	setp.gt.u32 	%p32, %r55, 3599;
	or.pred  	%p33, %p32, %p31;
	@%p33 bra 	$L__BB0_27;
	ld.global.nc.f32 	%f17, [%rd5+1036];
	st.shared.f32 	[%r17+28], %f17;
$L__BB0_27:
	add.s32 	%r108, %r108, 8;
	setp.ne.s32 	%p34, %r108, 40;
	@%p34 bra 	$L__BB0_3;
	add.s32 	%r107, %r107, 1;
	setp.ne.s32 	%p35, %r107, 3;
	@%p35 bra 	$L__BB0_2;
	setp.gt.u32 	%p36, %r1, 7;
	shl.b32 	%r20, %r106, 11;
	and.b32  	%r56, %r1, 31;
	add.s32 	%r57, %r56, %r4;
	shl.b32 	%r58, %r1, 4;
	and.b32  	%r59, %r58, 15872;
	add.s32 	%r60, %r57, %r59;
	add.s32 	%r61, %r60, %r20;
	mul.wide.u32 	%rd16, %r61, 4;
	add.s64 	%rd17, %rd2, %rd16;
	ld.global.nc.f32 	%f18, [%rd17];
	mov.u32 	%r63, _ZZ17my_kernel_kernel0E18placeholder_shared;
	add.s32 	%r21, %r63, %r40;
	st.shared.f32 	[%r21], %f18;
	add.s32 	%r64, %r1, 8;
	and.b32  	%r65, %r64, 31;
	add.s32 	%r66, %r65, %r4;
	add.s32 	%r67, %r58, 640;
	and.b32  	%r68, %r67, 32256;
	add.s32 	%r69, %r66, %r68;
	add.s32 	%r70, %r69, %r20;
	mul.wide.u32 	%rd18, %r70, 4;
	add.s64 	%rd19, %rd2, %rd18;
	ld.global.nc.f32 	%f19, [%rd19];
	st.shared.f32 	[%r21+160], %f19;
	xor.b32  	%r71, %r56, 16;
	add.s32 	%r72, %r71, %r4;
	add.s32 	%r73, %r58, 1280;
	and.b32  	%r74, %r73, 32256;
	add.s32 	%r75, %r72, %r74;
	add.s32 	%r76, %r75, %r20;
	mul.wide.u32 	%rd20, %r76, 4;
	add.s64 	%rd21, %rd2, %rd20;
	ld.global.nc.f32 	%f20, [%rd21];
	st.shared.f32 	[%r21+320], %f20;
	@%p36 bra 	$L__BB0_31;
	add.s32 	%r77, %r1, %r4;
	add.s32 	%r78, %r77, %r20;
	mul.wide.u32 	%rd22, %r78, 4;
	add.s64 	%rd23, %rd2, %rd22;
	ld.global.nc.f32 	%f21, [%rd23+6240];
	st.shared.f32 	[%r21+480], %f21;
$L__BB0_31:
	bar.sync 	0;
	mov.b32 	%r109, 0;
	mov.pred 	%p44, -1;
$L__BB0_32:
	mov.pred 	%p1, %p44;
	add.s32 	%r23, %r109, %r5;
	mov.b32 	%r110, 0;
$L__BB0_33:
	add.s32 	%r25, %r23, %r110;
	shl.b32 	%r83, %r110, 7;
	or.b32  	%r84, %r83, %r82;
	mov.u32 	%r85, _ZZ17my_kernel_kernel0E18placeholder_shared;
	add.s32 	%r86, %r85, %r84;
	ld.shared.f32 	%f1, [%r86];
	ld.shared.f32 	%f2, [%r86+4];
	ld.shared.f32 	%f3, [%r86+8];
	ld.shared.f32 	%f4, [%r86+12];
	mov.b32 	%r111, 0;
$L__BB0_34:
	mad.lo.s32 	%r87, %r111, 24, %r109;
	mad.lo.s32 	%r88, %r111, 120, %r25;
	shl.b32 	%r89, %r88, 2;
	mov.u32 	%r90, _ZZ17my_kernel_kernel0E18PaddedInput_shared;
	add.s32 	%r91, %r90, %r89;
	ld.shared.f32 	%f22, [%r91+12960];
	ld.shared.f32 	%f23, [%r91+11520];
	ld.shared.f32 	%f24, [%r91+10080];
	ld.shared.f32 	%f25, [%r91+8640];
	ld.shared.f32 	%f26, [%r91+7200];
	ld.shared.f32 	%f27, [%r91+5760];
	ld.shared.f32 	%f28, [%r91+4320];
	ld.shared.f32 	%f29, [%r91+2880];
	ld.shared.f32 	%f30, [%r91+1440];
	ld.shared.f32 	%f31, [%r91];
	mul.wide.u32 	%rd24, %r87, 4;
	add.s64 	%rd25, %rd3, %rd24;
	ld.local.f32 	%f32, [%rd25];
	fma.rn.f32 	%f33, %f31, %f1, %f32;
	st.local.f32 	[%rd25], %f33;
	ld.local.f32 	%f34, [%rd25+288];
	fma.rn.f32 	%f35, %f30, %f1, %f34;
	st.local.f32 	[%rd25+288], %f35;
	ld.local.f32 	%f36, [%rd25+576];
	fma.rn.f32 	%f37, %f29, %f1, %f36;
	st.local.f32 	[%rd25+576], %f37;
	ld.local.f32 	%f38, [%rd25+864];
	fma.rn.f32 	%f39, %f28, %f1, %f38;
	st.local.f32 	[%rd25+864], %f39;
	ld.local.f32 	%f40, [%rd25+1152];
	fma.rn.f32 	%f41, %f27, %f1, %f40;
	st.local.f32 	[%rd25+1152], %f41;
	ld.local.f32 	%f42, [%rd25+1440];
	fma.rn.f32 	%f43, %f26, %f1, %f42;
	st.local.f32 	[%rd25+1440], %f43;
	ld.local.f32 	%f44, [%rd25+1728];
	fma.rn.f32 	%f45, %f25, %f1, %f44;
	st.local.f32 	[%rd25+1728], %f45;
	ld.local.f32 	%f46, [%rd25+2016];
	fma.rn.f32 	%f47, %f24, %f1, %f46;
	st.local.f32 	[%rd25+2016], %f47;
	ld.local.f32 	%f48, [%rd25+2304];
	fma.rn.f32 	%f49, %f23, %f1, %f48;
	st.local.f32 	[%rd25+2304], %f49;
	ld.local.f32 	%f50, [%rd25+2592];
	fma.rn.f32 	%f51, %f22, %f1, %f50;
	st.local.f32 	[%rd25+2592], %f51;
	ld.local.f32 	%f52, [%rd25+4];
	fma.rn.f32 	%f53, %f31, %f2, %f52;
	st.local.f32 	[%rd25+4], %f53;
	ld.local.f32 	%f54, [%rd25+292];
	fma.rn.f32 	%f55, %f30, %f2, %f54;
	st.local.f32 	[%rd25+292], %f55;
	ld.local.f32 	%f56, [%rd25+580];
	fma.rn.f32 	%f57, %f29, %f2, %f56;
	st.local.f32 	[%rd25+580], %f57;
	ld.local.f32 	%f58, [%rd25+868];
	fma.rn.f32 	%f59, %f28, %f2, %f58;
	st.local.f32 	[%rd25+868], %f59;
	ld.local.f32 	%f60, [%rd25+1156];
	fma.rn.f32 	%f61, %f27, %f2, %f60;
	st.local.f32 	[%rd25+1156], %f61;
	ld.local.f32 	%f62, [%rd25+1444];
	fma.rn.f32 	%f63, %f26, %f2, %f62;
	st.local.f32 	[%rd25+1444], %f63;
	ld.local.f32 	%f64, [%rd25+1732];
	fma.rn.f32 	%f65, %f25, %f2, %f64;
	st.local.f32 	[%rd25+1732], %f65;
	ld.local.f32 	%f66, [%rd25+2020];
	fma.rn.f32 	%f67, %f24, %f2, %f66;
	st.local.f32 	[%rd25+2020], %f67;
	ld.local.f32 	%f68, [%rd25+2308];
	fma.rn.f32 	%f69, %f23, %f2, %f68;
	st.local.f32 	[%rd25+2308], %f69;
	ld.local.f32 	%f70, [%rd25+2596];
	fma.rn.f32 	%f71, %f22, %f2, %f70;
	st.local.f32 	[%rd25+2596], %f71;
	ld.local.f32 	%f72, [%rd25+8];
	fma.rn.f32 	%f73, %f31, %f3, %f72;
	st.local.f32 	[%rd25+8], %f73;
	ld.local.f32 	%f74, [%rd25+296];
	fma.rn.f32 	%f75, %f30, %f3, %f74;
	st.local.f32 	[%rd25+296], %f75;
	ld.local.f32 	%f76, [%rd25+584];
	fma.rn.f32 	%f77, %f29, %f3, %f76;
	st.local.f32 	[%rd25+584], %f77;
	ld.local.f32 	%f78, [%rd25+872];
	fma.rn.f32 	%f79, %f28, %f3, %f78;
	st.local.f32 	[%rd25+872], %f79;
	ld.local.f32 	%f80, [%rd25+1160];
	fma.rn.f32 	%f81, %f27, %f3, %f80;
	st.local.f32 	[%rd25+1160], %f81;
	ld.local.f32 	%f82, [%rd25+1448];
	fma.rn.f32 	%f83, %f26, %f3, %f82;
	st.local.f32 	[%rd25+1448], %f83;
	ld.local.f32 	%f84, [%rd25+1736];
	fma.rn.f32 	%f85, %f25, %f3, %f84;
	st.local.f32 	[%rd25+1736], %f85;
	ld.local.f32 	%f86, [%rd25+2024];
	fma.rn.f32 	%f87, %f24, %f3, %f86;
	st.local.f32 	[%rd25+2024], %f87;
	ld.local.f32 	%f88, [%rd25+2312];
	fma.rn.f32 	%f89, %f23, %f3, %f88;
	st.local.f32 	[%rd25+2312], %f89;
	ld.local.f32 	%f90, [%rd25+2600];
	fma.rn.f32 	%f91, %f22, %f3, %f90;
	st.local.f32 	[%rd25+2600], %f91;
	ld.local.f32 	%f92, [%rd25+12];
	fma.rn.f32 	%f93, %f31, %f4, %f92;
	st.local.f32 	[%rd25+12], %f93;
	ld.local.f32 	%f94, [%rd25+300];
	fma.rn.f32 	%f95, %f30, %f4, %f94;
	st.local.f32 	[%rd25+300], %f95;
	ld.local.f32 	%f96, [%rd25+588];
	fma.rn.f32 	%f97, %f29, %f4, %f96;
	st.local.f32 	[%rd25+588], %f97;
	ld.local.f32 	%f98, [%rd25+876];
	fma.rn.f32 	%f99, %f28, %f4, %f98;
	st.local.f32 	[%rd25+876], %f99;
	ld.local.f32 	%f100, [%rd25+1164];
	fma.rn.f32 	%f101, %f27, %f4, %f100;
	st.local.f32 	[%rd25+1164], %f101;
	ld.local.f32 	%f102, [%rd25+1452];
	fma.rn.f32 	%f103, %f26, %f4, %f102;
	st.local.f32 	[%rd25+1452], %f103;
	ld.local.f32 	%f104, [%rd25+1740];
	fma.rn.f32 	%f105, %f25, %f4, %f104;
	st.local.f32 	[%rd25+1740], %f105;
	ld.local.f32 	%f106, [%rd25+2028];
	fma.rn.f32 	%f107, %f24, %f4, %f106;
	st.local.f32 	[%rd25+2028], %f107;
	ld.local.f32 	%f108, [%rd25+2316];
	fma.rn.f32 	%f109, %f23, %f4, %f108;
	st.local.f32 	[%rd25+2316], %f109;
	ld.local.f32 	%f110, [%rd25+2604];
	fma.rn.f32 	%f111, %f22, %f4, %f110;
	st.local.f32 	[%rd25+2604], %f111;
	ld.shared.f32 	%f112, [%r91+12976];
	ld.shared.f32 	%f113, [%r91+11536];
	ld.shared.f32 	%f114, [%r91+10096];
	ld.shared.f32 	%f115, [%r91+8656];
	ld.shared.f32 	%f116, [%r91+7216];
	ld.shared.f32 	%f117, [%r91+5776];
	ld.shared.f32 	%f118, [%r91+4336];
	ld.shared.f32 	%f119, [%r91+2896];
	ld.shared.f32 	%f120, [%r91+1456];
	ld.shared.f32 	%f121, [%r91+16];
	ld.local.f32 	%f122, [%rd25+16];
	fma.rn.f32 	%f123, %f121, %f1, %f122;
	st.local.f32 	[%rd25+16], %f123;
	ld.local.f32 	%f124, [%rd25+304];
	fma.rn.f32 	%f125, %f120, %f1, %f124;
	st.local.f32 	[%rd25+304], %f125;
	ld.local.f32 	%f126, [%rd25+592];
	fma.rn.f32 	%f127, %f119, %f1, %f126;
	st.local.f32 	[%rd25+592], %f127;
	ld.local.f32 	%f128, [%rd25+880];
	fma.rn.f32 	%f129, %f118, %f1, %f128;
	st.local.f32 	[%rd25+880], %f129;
	ld.local.f32 	%f130, [%rd25+1168];
	fma.rn.f32 	%f131, %f117, %f1, %f130;
	st.local.f32 	[%rd25+1168], %f131;
	ld.local.f32 	%f132, [%rd25+1456];
	fma.rn.f32 	%f133, %f116, %f1, %f132;
	st.local.f32 	[%rd25+1456], %f133;
	ld.local.f32 	%f134, [%rd25+1744];
	fma.rn.f32 	%f135, %f115, %f1, %f134;
	st.local.f32 	[%rd25+1744], %f135;
	ld.local.f32 	%f136, [%rd25+2032];
	fma.rn.f32 	%f137, %f114, %f1, %f136;
	st.local.f32 	[%rd25+2032], %f137;
	ld.local.f32 	%f138, [%rd25+2320];
	fma.rn.f32 	%f139, %f113, %f1, %f138;
	st.local.f32 	[%rd25+2320], %f139;
	ld.local.f32 	%f140, [%rd25+2608];
	fma.rn.f32 	%f141, %f112, %f1, %f140;
	st.local.f32 	[%rd25+2608], %f141;
	ld.local.f32 	%f142, [%rd25+20];
	fma.rn.f32 	%f143, %f121, %f2, %f142;
	st.local.f32 	[%rd25+20], %f143;
	ld.local.f32 	%f144, [%rd25+308];
	fma.rn.f32 	%f145, %f120, %f2, %f144;
	st.local.f32 	[%rd25+308], %f145;
	ld.local.f32 	%f146, [%rd25+596];
	fma.rn.f32 	%f147, %f119, %f2, %f146;
	st.local.f32 	[%rd25+596], %f147;
	ld.local.f32 	%f148, [%rd25+884];
	fma.rn.f32 	%f149, %f118, %f2, %f148;
	st.local.f32 	[%rd25+884], %f149;
	ld.local.f32 	%f150, [%rd25+1172];
	fma.rn.f32 	%f151, %f117, %f2, %f150;
	st.local.f32 	[%rd25+1172], %f151;
	ld.local.f32 	%f152, [%rd25+1460];
	fma.rn.f32 	%f153, %f116, %f2, %f152;
	st.local.f32 	[%rd25+1460], %f153;
	ld.local.f32 	%f154, [%rd25+1748];
	fma.rn.f32 	%f155, %f115, %f2, %f154;
	st.local.f32 	[%rd25+1748], %f155;
	ld.local.f32 	%f156, [%rd25+2036];
	fma.rn.f32 	%f157, %f114, %f2, %f156;
	st.local.f32 	[%rd25+2036], %f157;
	ld.local.f32 	%f158, [%rd25+2324];
	fma.rn.f32 	%f159, %f113, %f2, %f158;
	st.local.f32 	[%rd25+2324], %f159;
	ld.local.f32 	%f160, [%rd25+2612];
	fma.rn.f32 	%f161, %f112, %f2, %f160;
	st.local.f32 	[%rd25+2612], %f161;
	ld.local.f32 	%f162, [%rd25+24];
	fma.rn.f32 	%f163, %f121, %f3, %f162;
	st.local.f32 	[%rd25+24], %f163;
	ld.local.f32 	%f164, [%rd25+312];
	fma.rn.f32 	%f165, %f120, %f3, %f164;
	st.local.f32 	[%rd25+312], %f165;
	ld.local.f32 	%f166, [%rd25+600];
	fma.rn.f32 	%f167, %f119, %f3, %f166;
	st.local.f32 	[%rd25+600], %f167;
	ld.local.f32 	%f168, [%rd25+888];
	fma.rn.f32 	%f169, %f118, %f3, %f168;
	st.local.f32 	[%rd25+888], %f169;
	ld.local.f32 	%f170, [%rd25+1176];
	fma.rn.f32 	%f171, %f117, %f3, %f170;
	st.local.f32 	[%rd25+1176], %f171;
	ld.local.f32 	%f172, [%rd25+1464];
	fma.rn.f32 	%f173, %f116, %f3, %f172;
	st.local.f32 	[%rd25+1464], %f173;
	ld.local.f32 	%f174, [%rd25+1752];
	fma.rn.f32 	%f175, %f115, %f3, %f174;
	st.local.f32 	[%rd25+1752], %f175;
	ld.local.f32 	%f176, [%rd25+2040];
	fma.rn.f32 	%f177, %f114, %f3, %f176;
	st.local.f32 	[%rd25+2040], %f177;
	ld.local.f32 	%f178, [%rd25+2328];
	fma.rn.f32 	%f179, %f113, %f3, %f178;
	st.local.f32 	[%rd25+2328], %f179;
	ld.local.f32 	%f180, [%rd25+2616];
	fma.rn.f32 	%f181, %f112, %f3, %f180;
	st.local.f32 	[%rd25+2616], %f181;
	ld.local.f32 	%f182, [%rd25+28];
	fma.rn.f32 	%f183, %f121, %f4, %f182;
	st.local.f32 	[%rd25+28], %f183;
	ld.local.f32 	%f184, [%rd25+316];
	fma.rn.f32 	%f185, %f120, %f4, %f184;
	st.local.f32 	[%rd25+316], %f185;
	ld.local.f32 	%f186, [%rd25+604];
	fma.rn.f32 	%f187, %f119, %f4, %f186;
	st.local.f32 	[%rd25+604], %f187;
	ld.local.f32 	%f188, [%rd25+892];
	fma.rn.f32 	%f189, %f118, %f4, %f188;
	st.local.f32 	[%rd25+892], %f189;
	ld.local.f32 	%f190, [%rd25+1180];
	fma.rn.f32 	%f191, %f117, %f4, %f190;
	st.local.f32 	[%rd25+1180], %f191;
	ld.local.f32 	%f192, [%rd25+1468];
	fma.rn.f32 	%f193, %f116, %f4, %f192;
	st.local.f32 	[%rd25+1468], %f193;
	ld.local.f32 	%f194, [%rd25+1756];
	fma.rn.f32 	%f195, %f115, %f4, %f194;
	st.local.f32 	[%rd25+1756], %f195;
	ld.local.f32 	%f196, [%rd25+2044];
	fma.rn.f32 	%f197, %f114, %f4, %f196;
	st.local.f32 	[%rd25+2044], %f197;
	ld.local.f32 	%f198, [%rd25+2332];
	fma.rn.f32 	%f199, %f113, %f4, %f198;
	st.local.f32 	[%rd25+2332], %f199;
	ld.local.f32 	%f200, [%rd25+2620];
	fma.rn.f32 	%f201, %f112, %f4, %f200;
	st.local.f32 	[%rd25+2620], %f201;
	ld.shared.f32 	%f202, [%r91+12992];
	ld.shared.f32 	%f203, [%r91+11552];
	ld.shared.f32 	%f204, [%r91+10112];
	ld.shared.f32 	%f205, [%r91+8672];
	ld.shared.f32 	%f206, [%r91+7232];
	ld.shared.f32 	%f207, [%r91+5792];
	ld.shared.f32 	%f208, [%r91+4352];
	ld.shared.f32 	%f209, [%r91+2912];
	ld.shared.f32 	%f210, [%r91+1472];
	ld.shared.f32 	%f211, [%r91+32];
	ld.local.f32 	%f212, [%rd25+32];
	fma.rn.f32 	%f213, %f211, %f1, %f212;
	st.local.f32 	[%rd25+32], %f213;
	ld.local.f32 	%f214, [%rd25+320];
	fma.rn.f32 	%f215, %f210, %f1, %f214;
	st.local.f32 	[%rd25+320], %f215;
	ld.local.f32 	%f216, [%rd25+608];
	fma.rn.f32 	%f217, %f209, %f1, %f216;
	st.local.f32 	[%rd25+608], %f217;
	ld.local.f32 	%f218, [%rd25+896];
	fma.rn.f32 	%f219, %f208, %f1, %f218;
	st.local.f32 	[%rd25+896], %f219;
	ld.local.f32 	%f220, [%rd25+1184];
	fma.rn.f32 	%f221, %f207, %f1, %f220;
	st.local.f32 	[%rd25+1184], %f221;
	ld.local.f32 	%f222, [%rd25+1472];
	fma.rn.f32 	%f223, %f206, %f1, %f222;
	st.local.f32 	[%rd25+1472], %f223;
	ld.local.f32 	%f224, [%rd25+1760];
	fma.rn.f32 	%f225, %f205, %f1, %f224;
	st.local.f32 	[%rd25+1760], %f225;
	ld.local.f32 	%f226, [%rd25+2048];
	fma.rn.f32 	%f227, %f204, %f1, %f226;
	st.local.f32 	[%rd25+2048], %f227;
	ld.local.f32 	%f228, [%rd25+2336];
	fma.rn.f32 	%f229, %f203, %f1, %f228;
	st.local.f32 	[%rd25+2336], %f229;
	ld.local.f32 	%f230, [%rd25+2624];
	fma.rn.f32 	%f231, %f202, %f1, %f230;
	st.local.f32 	[%rd25+2624], %f231;
	ld.local.f32 	%f232, [%rd25+36];
	fma.rn.f32 	%f233, %f211, %f2, %f232;
	st.local.f32 	[%rd25+36], %f233;
	ld.local.f32 	%f234, [%rd25+324];
	fma.rn.f32 	%f235, %f210, %f2, %f234;
	st.local.f32 	[%rd25+324], %f235;
	ld.local.f32 	%f236, [%rd25+612];
	fma.rn.f32 	%f237, %f209, %f2, %f236;
	st.local.f32 	[%rd25+612], %f237;
	ld.local.f32 	%f238, [%rd25+900];
	fma.rn.f32 	%f239, %f208, %f2, %f238;
	st.local.f32 	[%rd25+900], %f239;
	ld.local.f32 	%f240, [%rd25+1188];
	fma.rn.f32 	%f241, %f207, %f2, %f240;
	st.local.f32 	[%rd25+1188], %f241;
	ld.local.f32 	%f242, [%rd25+1476];
	fma.rn.f32 	%f243, %f206, %f2, %f242;
	st.local.f32 	[%rd25+1476], %f243;
	ld.local.f32 	%f244, [%rd25+1764];
	fma.rn.f32 	%f245, %f205, %f2, %f244;
	st.local.f32 	[%rd25+1764], %f245;
	ld.local.f32 	%f246, [%rd25+2052];
	fma.rn.f32 	%f247, %f204, %f2, %f246;
	st.local.f32 	[%rd25+2052], %f247;
	ld.local.f32 	%f248, [%rd25+2340];
	fma.rn.f32 	%f249, %f203, %f2, %f248;
	st.local.f32 	[%rd25+2340], %f249;
	ld.local.f32 	%f250, [%rd25+2628];
	fma.rn.f32 	%f251, %f202, %f2, %f250;
	st.local.f32 	[%rd25+2628], %f251;
	ld.local.f32 	%f252, [%rd25+40];
	fma.rn.f32 	%f253, %f211, %f3, %f252;
	st.local.f32 	[%rd25+40], %f253;
	ld.local.f32 	%f254, [%rd25+328];
	fma.rn.f32 	%f255, %f210, %f3, %f254;
	st.local.f32 	[%rd25+328], %f255;
	ld.local.f32 	%f256, [%rd25+616];
	fma.rn.f32 	%f257, %f209, %f3, %f256;
	st.local.f32 	[%rd25+616], %f257;
	ld.local.f32 	%f258, [%rd25+904];
	fma.rn.f32 	%f259, %f208, %f3, %f258;
	st.local.f32 	[%rd25+904], %f259;
	ld.local.f32 	%f260, [%rd25+1192];
	fma.rn.f32 	%f261, %f207, %f3, %f260;
	st.local.f32 	[%rd25+1192], %f261;
	ld.local.f32 	%f262, [%rd25+1480];
	fma.rn.f32 	%f263, %f206, %f3, %f262;
	st.local.f32 	[%rd25+1480], %f263;
	ld.local.f32 	%f264, [%rd25+1768];
	fma.rn.f32 	%f265, %f205, %f3, %f264;
	st.local.f32 	[%rd25+1768], %f265;
	ld.local.f32 	%f266, [%rd25+2056];
	fma.rn.f32 	%f267, %f204, %f3, %f266;
	st.local.f32 	[%rd25+2056], %f267;
	ld.local.f32 	%f268, [%rd25+2344];
	fma.rn.f32 	%f269, %f203, %f3, %f268;
	st.local.f32 	[%rd25+2344], %f269;
	ld.local.f32 	%f270, [%rd25+2632];
	fma.rn.f32 	%f271, %f202, %f3, %f270;
	st.local.f32 	[%rd25+2632], %f271;
	ld.local.f32 	%f272, [%rd25+44];
	fma.rn.f32 	%f273, %f211, %f4, %f272;
	st.local.f32 	[%rd25+44], %f273;
	ld.local.f32 	%f274, [%rd25+332];
	fma.rn.f32 	%f275, %f210, %f4, %f274;
	st.local.f32 	[%rd25+332], %f275;
	ld.local.f32 	%f276, [%rd25+620];
	fma.rn.f32 	%f277, %f209, %f4, %f276;
	st.local.f32 	[%rd25+620], %f277;
	ld.local.f32 	%f278, [%rd25+908];
	fma.rn.f32 	%f279, %f208, %f4, %f278;
	st.local.f32 	[%rd25+908], %f279;
	ld.local.f32 	%f280, [%rd25+1196];
	fma.rn.f32 	%f281, %f207, %f4, %f280;
	st.local.f32 	[%rd25+1196], %f281;
	ld.local.f32 	%f282, [%rd25+1484];
	fma.rn.f32 	%f283, %f206, %f4, %f282;
	st.local.f32 	[%rd25+1484], %f283;
	ld.local.f32 	%f284, [%rd25+1772];
	fma.rn.f32 	%f285, %f205, %f4, %f284;
	st.local.f32 	[%rd25+1772], %f285;
	ld.local.f32 	%f286, [%rd25+2060];
	fma.rn.f32 	%f287, %f204, %f4, %f286;
	st.local.f32 	[%rd25+2060], %f287;
	ld.local.f32 	%f288, [%rd25+2348];
	fma.rn.f32 	%f289, %f203, %f4, %f288;
	st.local.f32 	[%rd25+2348], %f289;
	ld.local.f32 	%f290, [%rd25+2636];
	fma.rn.f32 	%f291, %f202, %f4, %f290;
	st.local.f32 	[%rd25+2636], %f291;
	add.s32 	%r111, %r111, 1;
	setp.ne.s32 	%p38, %r111, 3;
	@%p38 bra 	$L__BB0_34;
	add.s32 	%r110, %r110, 1;
	setp.ne.s32 	%p39, %r110, 4;
	@%p39 bra 	$L__BB0_33;
	mov.b32 	%r109, 12;
	mov.pred 	%p44, 0;
	@%p1 bra 	$L__BB0_32;
	add.s32 	%r106, %r106, 1;
	setp.ne.s32 	%p41, %r106, 64;
	@%p41 bra 	$L__BB0_1;
	ld.param.u64 	%rd36, [my_kernel_kernel0_param_3];
	and.b32  	%r95, %r40, 28;
	add.s32 	%r96, %r95, %r4;
	cvta.to.global.u64 	%rd26, %rd36;
	mul.wide.u32 	%rd27, %r96, 4;
	add.s64 	%rd28, %rd26, %rd27;
	ld.global.nc.f32 	%f5, [%rd28];
	ld.global.nc.f32 	%f6, [%rd28+4];
	ld.global.nc.f32 	%f7, [%rd28+8];
	ld.global.nc.f32 	%f8, [%rd28+12];
	mov.b32 	%r112, 0;
	mov.u32 	%r98, %tid.x;
$L__BB0_39:
	shl.b32 	%r99, %r98, 2;
	and.b32  	%r100, %r99, 28;
	mov.u32 	%r101, %ctaid.x;
	shl.b32 	%r102, %r101, 5;
	or.b32  	%r103, %r100, %r102;
	shr.u32 	%r104, %r98, 3;
	mad.lo.s32 	%r105, %r104, 3072, %r103;
	mad.lo.s32 	%r113, %r112, 15360, %r105;
	mul.wide.u32 	%rd29, %r112, 96;
	add.s64 	%rd38, %rd4, %rd29;
	mov.b32 	%r114, 0;
$L__BB0_40:
	ld.param.u64 	%rd37, [my_kernel_kernel0_param_4];
	ld.param.u64 	%rd35, [my_kernel_kernel0_param_2];
	mul.wide.u32 	%rd30, %r113, 4;
	cvta.to.global.u64 	%rd31, %rd37;
	add.s64 	%rd32, %rd31, %rd30;
	cvta.to.global.u64 	%rd33, %rd35;
	add.s64 	%rd34, %rd33, %rd30;
	ld.local.v4.f32 	{%f292, %f293, %f294, %f295}, [%rd38+-1440];
	add.f32 	%f296, %f292, %f5;
	ld.global.nc.f32 	%f297, [%rd32];
	add.f32 	%f298, %f296, %f297;
	max.f32 	%f299, %f298, 0f00000000;
	st.global.f32 	[%rd34], %f299;
	ld.local.v4.f32 	{%f300, %f301, %f302, %f303}, [%rd38+-1152];
	add.f32 	%f304, %f300, %f5;
	ld.global.nc.f32 	%f305, [%rd32+184320];
	add.f32 	%f306, %f304, %f305;
	max.f32 	%f307, %f306, 0f00000000;
	st.global.f32 	[%rd34+184320], %f307;
	ld.local.v4.f32 	{%f308, %f309, %f310, %f311}, [%rd38+-864];
	add.f32 	%f312, %f308, %f5;
	ld.global.nc.f32 	%f313, [%rd32+368640];
	add.f32 	%f314, %f312, %f313;
	max.f32 	%f315, %f314, 0f00000000;
	st.global.f32 	[%rd34+368640], %f315;
	ld.local.v4.f32 	{%f316, %f317, %f318, %f319}, [%rd38+-576];
	add.f32 	%f320, %f316, %f5;
	ld.global.nc.f32 	%f321, [%rd32+552960];
	add.f32 	%f322, %f320, %f321;
	max.f32 	%f323, %f322, 0f00000000;
	st.global.f32 	[%rd34+552960], %f323;
	ld.local.v4.f32 	{%f324, %f325, %f326, %f327}, [%rd38+-288];
	add.f32 	%f328, %f324, %f5;
	ld.global.nc.f32 	%f329, [%rd32+737280];
	add.f32 	%f330, %f328, %f329;
	max.f32 	%f331, %f330, 0f00000000;
	st.global.f32 	[%rd34+737280], %f331;
	ld.local.v4.f32 	{%f332, %f333, %f334, %f335}, [%rd38];
	add.f32 	%f336, %f332, %f5;
	ld.global.nc.f32 	%f337, [%rd32+921600];
	add.f32 	%f338, %f336, %f337;
	max.f32 	%f339, %f338, 0f00000000;
	st.global.f32 	[%rd34+921600], %f339;
	ld.local.v4.f32 	{%f340, %f341, %f342, %f343}, [%rd38+288];
	add.f32 	%f344, %f340, %f5;
	ld.global.nc.f32 	%f345, [%rd32+1105920];
	add.f32 	%f346, %f344, %f345;
	max.f32 	%f347, %f346, 0f00000000;
	st.global.f32 	[%rd34+1105920], %f347;
	ld.local.v4.f32 	{%f348, %f349, %f350, %f351}, [%rd38+576];
	add.f32 	%f352, %f348, %f5;
	ld.global.nc.f32 	%f353, [%rd32+1290240];
	add.f32 	%f354, %f352, %f353;
	max.f32 	%f355, %f354, 0f00000000;
	st.global.f32 	[%rd34+1290240], %f355;
	ld.local.v4.f32 	{%f356, %f357, %f358, %f359}, [%rd38+864];
	add.f32 	%f360, %f356, %f5;
	ld.global.nc.f32 	%f361, [%rd32+1474560];
	add.f32 	%f362, %f360, %f361;
	max.f32 	%f363, %f362, 0f00000000;
	st.global.f32 	[%rd34+1474560], %f363;
	ld.local.v4.f32 	{%f364, %f365, %f366, %f367}, [%rd38+1152];
	add.f32 	%f368, %f364, %f5;
	ld.global.nc.f32 	%f369, [%rd32+1658880];
	add.f32 	%f370, %f368, %f369;
	max.f32 	%f371, %f370, 0f00000000;
	st.global.f32 	[%rd34+1658880], %f371;
	add.f32 	%f372, %f293, %f6;
	ld.global.nc.f32 	%f373, [%rd32+4];
	add.f32 	%f374, %f372, %f373;
	max.f32 	%f375, %f374, 0f00000000;
	st.global.f32 	[%rd34+4], %f375;
	add.f32 	%f376, %f301, %f6;
	ld.global.nc.f32 	%f377, [%rd32+184324];
	add.f32 	%f378, %f376, %f377;
	max.f32 	%f379, %f378, 0f00000000;
	st.global.f32 	[%rd34+184324], %f379;
	add.f32 	%f380, %f309, %f6;
	ld.global.nc.f32 	%f381, [%rd32+368644];
	add.f32 	%f382, %f380, %f381;
	max.f32 	%f383, %f382, 0f00000000;
	st.global.f32 	[%rd34+368644], %f383;
	add.f32 	%f384, %f317, %f6;
	ld.global.nc.f32 	%f385, [%rd32+552964];
	add.f32 	%f386, %f384, %f385;
	max.f32 	%f387, %f386, 0f00000000;
	st.global.f32 	[%rd34+552964], %f387;
	add.f32 	%f388, %f325, %f6;
	ld.global.nc.f32 	%f389, [%rd32+737284];
	add.f32 	%f390, %f388, %f389;
	max.f32 	%f391, %f390, 0f00000000;
	st.global.f32 	[%rd34+737284], %f391;
	add.f32 	%f392, %f333, %f6;
	ld.global.nc.f32 	%f393, [%rd32+921604];
	add.f32 	%f394, %f392, %f393;
	max.f32 	%f395, %f394, 0f00000000;
	st.global.f32 	[%rd34+921604], %f395;
	add.f32 	%f396, %f341, %f6;
	ld.global.nc.f32 	%f397, [%rd32+1105924];
	add.f32 	%f398, %f396, %f397;
	max.f32 	%f399, %f398, 0f00000000;
	st.global.f32 	[%rd34+1105924], %f399;
	add.f32 	%f400, %f349, %f6;
	ld.global.nc.f32 	%f401, [%rd32+1290244];
	add.f32 	%f402, %f400, %f401;
	max.f32 	%f403, %f402, 0f00000000;
	st.global.f32 	[%rd34+1290244], %f403;
	add.f32 	%f404, %f357, %f6;
	ld.global.nc.f32 	%f405, [%rd32+1474564];
	add.f32 	%f406, %f404, %f405;
	max.f32 	%f407, %f406, 0f00000000;
	st.global.f32 	[%rd34+1474564], %f407;
	add.f32 	%f408, %f365, %f6;
	ld.global.nc.f32 	%f409, [%rd32+1658884];
	add.f32 	%f410, %f408, %f409;
	max.f32 	%f411, %f410, 0f00000000;
	st.global.f32 	[%rd34+1658884], %f411;
	add.f32 	%f412, %f294, %f7;
	ld.global.nc.f32 	%f413, [%rd32+8];
	add.f32 	%f414, %f412, %f413;
	max.f32 	%f415, %f414, 0f00000000;
	st.global.f32 	[%rd34+8], %f415;
	add.f32 	%f416, %f302, %f7;
	ld.global.nc.f32 	%f417, [%rd32+184328];
	add.f32 	%f418, %f416, %f417;
	max.f32 	%f419, %f418, 0f00000000;
	st.global.f32 	[%rd34+184328], %f419;
	add.f32 	%f420, %f310, %f7;
	ld.global.nc.f32 	%f421, [%rd32+368648];
	add.f32 	%f422, %f420, %f421;
	max.f32 	%f423, %f422, 0f00000000;
	st.global.f32 	[%rd34+368648], %f423;
	add.f32 	%f424, %f318, %f7;
	ld.global.nc.f32 	%f425, [%rd32+552968];
	add.f32 	%f426, %f424, %f425;
	max.f32 	%f427, %f426, 0f00000000;
	st.global.f32 	[%rd34+552968], %f427;
	add.f32 	%f428, %f326, %f7;
	ld.global.nc.f32 	%f429, [%rd32+737288];
	add.f32 	%f430, %f428, %f429;
	max.f32 	%f431, %f430, 0f00000000;
	st.global.f32 	[%rd34+737288], %f431;
	add.f32 	%f432, %f334, %f7;
	ld.global.nc.f32 	%f433, [%rd32+921608];
	add.f32 	%f434, %f432, %f433;
	max.f32 	%f435, %f434, 0f00000000;
	st.global.f32 	[%rd34+921608], %f435;
	add.f32 	%f436, %f342, %f7;
	ld.global.nc.f32 	%f437, [%rd32+1105928];
	add.f32 	%f438, %f436, %f437;
	max.f32 	%f439, %f438, 0f00000000;
	st.global.f32 	[%rd34+1105928], %f439;
	add.f32 	%f440, %f350, %f7;
	ld.global.nc.f32 	%f441, [%rd32+1290248];
	add.f32 	%f442, %f440, %f441;
	max.f32 	%f443, %f442, 0f00000000;
	st.global.f32 	[%rd34+1290248], %f443;
	add.f32 	%f444, %f358, %f7;
	ld.global.nc.f32 	%f445, [%rd32+1474568];
	add.f32 	%f446, %f444, %f445;
	max.f32 	%f447, %f446, 0f00000000;
	st.global.f32 	[%rd34+1474568], %f447;
	add.f32 	%f448, %f366, %f7;
	ld.global.nc.f32 	%f449, [%rd32+1658888];
	add.f32 	%f450, %f448, %f449;
	max.f32 	%f451, %f450, 0f00000000;
	st.global.f32 	[%rd34+1658888], %f451;
	add.f32 	%f452, %f295, %f8;
	ld.global.nc.f32 	%f453, [%rd32+12];
	add.f32 	%f454, %f452, %f453;
	max.f32 	%f455, %f454, 0f00000000;
	st.global.f32 	[%rd34+12], %f455;
	add.f32 	%f456, %f303, %f8;
	ld.global.nc.f32 	%f457, [%rd32+184332];
	add.f32 	%f458, %f456, %f457;
	max.f32 	%f459, %f458, 0f00000000;
	st.global.f32 	[%rd34+184332], %f459;
	add.f32 	%f460, %f311, %f8;
	ld.global.nc.f32 	%f461, [%rd32+368652];
	add.f32 	%f462, %f460, %f461;
	max.f32 	%f463, %f462, 0f00000000;
	st.global.f32 	[%rd34+368652], %f463;
	add.f32 	%f464, %f319, %f8;
	ld.global.nc.f32 	%f465, [%rd32+552972];
	add.f32 	%f466, %f464, %f465;
	max.f32 	%f467, %f466, 0f00000000;
	st.global.f32 	[%rd34+552972], %f467;
	add.f32 	%f468, %f327, %f8;
	ld.global.nc.f32 	%f469, [%rd32+737292];
	add.f32 	%f470, %f468, %f469;
	max.f32 	%f471, %f470, 0f00000000;
	st.global.f32 	[%rd34+737292], %f471;
	add.f32 	%f472, %f335, %f8;
	ld.global.nc.f32 	%f473, [%rd32+921612];
	add.f32 	%f474, %f472, %f473;
	max.f32 	%f475, %f474, 0f00000000;
	st.global.f32 	[%rd34+921612], %f475;
	add.f32 	%f476, %f343, %f8;
	ld.global.nc.f32 	%f477, [%rd32+1105932];
	add.f32 	%f478, %f476, %f477;
	max.f32 	%f479, %f478, 0f00000000;
	st.global.f32 	[%rd34+1105932], %f479;
	add.f32 	%f480, %f351, %f8;
	ld.global.nc.f32 	%f481, [%rd32+1290252];
	add.f32 	%f482, %f480, %f481;
	max.f32 	%f483, %f482, 0f00000000;
	st.global.f32 	[%rd34+1290252], %f483;
	add.f32 	%f484, %f359, %f8;
	ld.global.nc.f32 	%f485, [%rd32+1474572];
	add.f32 	%f486, %f484, %f485;
	max.f32 	%f487, %f486, 0f00000000;
	st.global.f32 	[%rd34+1474572], %f487;
	add.f32 	%f488, %f367, %f8;
	ld.global.nc.f32 	%f489, [%rd32+1658892];
	add.f32 	%f490, %f488, %f489;
	max.f32 	%f491, %f490, 0f00000000;
	st.global.f32 	[%rd34+1658892], %f491;
	add.s32 	%r114, %r114, 1;
	add.s32 	%r113, %r113, 512;
	add.s64 	%rd38, %rd38, 16;
	setp.ne.s32 	%p42, %r114, 6;
	@%p42 bra 	$L__BB0_40;
	add.s32 	%r112, %r112, 1;
	setp.ne.s32 	%p43, %r112, 3;
	@%p43 bra 	$L__BB0_39;
	ret;

}


// ===== COMPILED SASS (sm_100) =====

	.target	sm_100

	.elftype	@"ET_EXEC"


//--------------------- .note.nv.tkinfo           --------------------------
	.section	.note.nv.tkinfo,"",@"SHT_NOTE"
	.sectionflags	@"SHF_NOTE_NV_TKINFO"
	.tkinfo
        /*0018*/ 	.word	0x00000002
        /*0030*/ 	.string	""
        /*0030*/ 	.string	"ptxas"
        /*0030*/ 	.string	"Cuda compilation tools, release 13.0, V13.0.88"
        /*0030*/ 	.string	"Build cuda_13.0.r13.0/compiler.36424714_0"
        /*0030*/ 	.string	"-arch sm_100 -m 64 "



//--------------------- .note.nv.cuinfo           --------------------------
	.section	.note.nv.cuinfo,"",@"SHT_NOTE"
	.sectionflags	@"SHF_NOTE_NV_CUINFO"
        /*0018*/ 	.short	0x0002
        /*001a*/ 	.short	0x0064
        /*001c*/ 	.short	0x0082
	.zero		2


//--------------------- .nv.info                  --------------------------
	.section	.nv.info,"",@"SHT_CUDA_INFO"
	.align	4


	//----- nvinfo : EIATTR_REGCOUNT
	.align		4
        /*0000*/ 	.byte	0x04, 0x2f
        /*0002*/ 	.short	(.L_1 - .L_0)
	.align		4
.L_0:
        /*0004*/ 	.word	index@(my_kernel_kernel0)
        /*0008*/ 	.word	0x00000036


	//----- nvinfo : EIATTR_FRAME_SIZE
	.align		4
.L_1:
        /*000c*/ 	.byte	0x04, 0x11
        /*000e*/ 	.short	(.L_3 - .L_2)
	.align		4
.L_2:
        /*0010*/ 	.word	index@(my_kernel_kernel0)
        /*0014*/ 	.word	0x00000b40


	//----- nvinfo : EIATTR_MIN_STACK_SIZE
	.align		4
.L_3:
        /*0018*/ 	.byte	0x04, 0x12
        /*001a*/ 	.short	(.L_5 - .L_4)
	.align		4
.L_4:
        /*001c*/ 	.word	index@(my_kernel_kernel0)
        /*0020*/ 	.word	0x00000b40
.L_5:


//--------------------- .nv.compat                --------------------------
	.section	.nv.compat,"",@"SHT_CUDA_COMPAT_INFO"
	.align	4
        /*0000*/ 	.byte	0x02, 0x09, 0x00, 0x00, 0x02, 0x02, 0x01, 0x00, 0x02, 0x05, 0x05, 0x00, 0x03, 0x07, 0x01, 0x01
        /*0010*/ 	.byte	0x02, 0x03, 0x00, 0x00, 0x02, 0x06, 0x01, 0x00, 0x04, 0x0b, 0x08, 0x00, 0x09, 0x00, 0x00, 0x00
        /*0020*/ 	.byte	0x00, 0x00, 0x00, 0x00


//--------------------- .nv.info.my_kernel_kernel0 --------------------------
	.section	.nv.info.my_kernel_kernel0,"",@"SHT_CUDA_INFO"
	.sectionflags	@""
	.align	4


	//----- nvinfo : EIATTR_CUDA_API_VERSION
	.align		4
        /*0000*/ 	.byte	0x04, 0x37
        /*0002*/ 	.short	(.L_7 - .L_6)
.L_6:
        /*0004*/ 	.word	0x00000082


	//----- nvinfo : EIATTR_KPARAM_INFO
	.align		4
.L_7:
        /*0008*/ 	.byte	0x04, 0x17
        /*000a*/ 	.short	(.L_9 - .L_8)
.L_8:
        /*000c*/ 	.word	0x00000000
        /*0010*/ 	.short	0x0004
        /*0012*/ 	.short	0x0020
        /*0014*/ 	.byte	0x00, 0xf5, 0x21, 0x00


	//----- nvinfo : EIATTR_KPARAM_INFO
	.align		4
.L_9:
        /*0018*/ 	.byte	0x04, 0x17
        /*001a*/ 	.short	(.L_11 - .L_10)
.L_10:
        /*001c*/ 	.word	0x00000000
        /*0020*/ 	.short	0x0003
        /*0022*/ 	.short	0x0018
        /*0024*/ 	.byte	0x00, 0xf5, 0x21, 0x00


	//----- nvinfo : EIATTR_KPARAM_INFO
	.align		4
.L_11:
        /*0028*/ 	.byte	0x04, 0x17
        /*002a*/ 	.short	(.L_13 - .L_12)
.L_12:
        /*002c*/ 	.word	0x00000000
        /*0030*/ 	.short	0x0002
        /*0032*/ 	.short	0x0010
        /*0034*/ 	.byte	0x00, 0xf5, 0x21, 0x00


	//----- nvinfo : EIATTR_KPARAM_INFO
	.align		4
.L_13:
        /*0038*/ 	.byte	0x04, 0x17
        /*003a*/ 	.short	(.L_15 - .L_14)
.L_14:
        /*003c*/ 	.word	0x00000000
        /*0040*/ 	.short	0x0001
        /*0042*/ 	.short	0x0008
        /*0044*/ 	.byte	0x00, 0xf5, 0x21, 0x00


	//----- nvinfo : EIATTR_KPARAM_INFO
	.align		4
.L_15:
        /*0048*/ 	.byte	0x04, 0x17
        /*004a*/ 	.short	(.L_17 - .L_16)
.L_16:
        /*004c*/ 	.word	0x00000000
        /*0050*/ 	.short	0x0000
        /*0052*/ 	.short	0x0000
        /*0054*/ 	.byte	0x00, 0xf5, 0x21, 0x00


	//----- nvinfo : EIATTR_SPARSE_MMA_MASK
	.align		4
.L_17:
        /*0058*/ 	.byte	0x03, 0x50
        /*005a*/ 	.short	0x0000


	//----- nvinfo : EIATTR_MAXREG_COUNT
	.align		4
        /*005c*/ 	.byte	0x03, 0x1b
        /*005e*/ 	.short	0x00ff


	//----- nvinfo : EIATTR_NUM_BARRIERS
	.align		4
        /*0060*/ 	.byte	0x02, 0x4c
        /*0062*/ 	.byte	0x01
	.zero		1


	//----- nvinfo : EIATTR_MERCURY_ISA_VERSION
	.align		4
        /*0064*/ 	.byte	0x03, 0x5f
        /*0066*/ 	.short	0x0101


	//----- nvinfo : EIATTR_VRC_CTA_INIT_COUNT
	.align		4
        /*0068*/ 	.byte	0x02, 0x4a
	.zero		1
	.zero		1


	//----- nvinfo : EIATTR_EXIT_INSTR_OFFSETS
	.align		4
        /*006c*/ 	.byte	0x04, 0x1c
        /*006e*/ 	.short	(.L_19 - .L_18)


	//   ....[0]....
.L_18:
        /*0070*/ 	.word	0x00004670


	//----- nvinfo : EIATTR_CBANK_PARAM_SIZE
	.align		4
.L_19:
        /*0074*/ 	.byte	0x03, 0x19
        /*0076*/ 	.short	0x0028


	//----- nvinfo : EIATTR_PARAM_CBANK
	.align		4
        /*0078*/ 	.byte	0x04, 0x0a
        /*007a*/ 	.short	(.L_21 - .L_20)
	.align		4
.L_20:
        /*007c*/ 	.word	index@(.nv.constant0.my_kernel_kernel0)
        /*0080*/ 	.short	0x0380
        /*0082*/ 	.short	0x0028


	//----- nvinfo : EIATTR_SW_WAR
	.align		4
.L_21:
        /*0084*/ 	.byte	0x04, 0x36
        /*0086*/ 	.short	(.L_23 - .L_22)
.L_22:
        /*0088*/ 	.word	0x00000008
.L_23:


//--------------------- .nv.callgraph             --------------------------
	.section	.nv.callgraph,"",@"SHT_CUDA_CALLGRAPH"
	.align	4
	.sectionentsize	8
	.align		4
        /*0000*/ 	.word	0x00000000
	.align		4
        /*0004*/ 	.word	0xffffffff
	.align		4
        /*0008*/ 	.word	0x00000000
	.align		4
        /*000c*/ 	.word	0xfffffffe
	.align		4
        /*0010*/ 	.word	0x00000000
	.align		4
        /*0014*/ 	.word	0xfffffffd
	.align		4
        /*0018*/ 	.word	0x00000000
	.align		4
        /*001c*/ 	.word	0xfffffffc


//--------------------- .text.my_kernel_kernel0   --------------------------
	.section	.text.my_kernel_kernel0,"ax",@progbits
	.align	128
        .global         my_kernel_kernel0
        .type           my_kernel_kernel0,@function
        .size           my_kernel_kernel0,(.L_x_8 - my_kernel_kernel0)
        .other          my_kernel_kernel0,@"STO_CUDA_ENTRY STV_DEFAULT"
my_kernel_kernel0:
.text.my_kernel_kernel0:
[----:B------:R-:W0:Y:S01]  /*0000*/  LDC R1, c[0x0][0x37c] ;  /* 0x0000df00ff017b82 */ /* 0x000e220000000800 */
[----:B------:R-:W1:Y:S01]  /*0010*/  S2R R0, SR_TID.X ;  /* 0x0000000000007919 */ /* 0x000e620000002100 */
[----:B0-----:R-:W-:Y:S01]  /*0020*/  IADD3 R1, PT, PT, R1, -0xb40, RZ ;  /* 0xfffff4c001017810 */ /* 0x001fe20007ffe0ff */
[----:B------:R-:W-:Y:S01]  /*0030*/  HFMA2 R5, -RZ, RZ, 0, 0 ;  /* 0x00000000ff057431 */ /* 0x000fe200000001ff */
[----:B------:R-:W0:Y:S01]  /*0040*/  LDCU.64 UR8, c[0x0][0x358] ;  /* 0x00006b00ff0877ac */ /* 0x000e220008000a00 */
[----:B------:R-:W2:Y:S01]  /*0050*/  S2R R3, SR_CTAID.X ;  /* 0x0000000000037919 */ /* 0x000ea20000002500 */
[----:B------:R-:W-:Y:S01]  /*0060*/  MOV R7, R1 ;  /* 0x0000000100077202 */ /* 0x000fe20000000f00 */
[----:B------:R3:W-:Y:S04]  /*0070*/  STL.128 [R1], RZ ;  /* 0x000000ff01007387 */ /* 0x0007e80000100c00 */
[----:B------:R3:W-:Y:S04]  /*0080*/  STL.128 [R1+0x120], RZ ;  /* 0x000120ff01007387 */ /* 0x0007e80000100c00 */
[----:B------:R3:W-:Y:S04]  /*0090*/  STL.128 [R1+0x240], RZ ;  /* 0x000240ff01007387 */ /* 0x0007e80000100c00 */
[----:B------:R3:W-:Y:S04]  /*00a0*/  STL.128 [R1+0x360], RZ ;  /* 0x000360ff01007387 */ /* 0x0007e80000100c00 */
[----:B------:R3:W-:Y:S04]  /*00b0*/  STL.128 [R1+0x480], RZ ;  /* 0x000480ff01007387 */ /* 0x0007e80000100c00 */
[----:B------:R3:W-:Y:S04]  /*00c0*/  STL.128 [R1+0x5a0], RZ ;  /* 0x0005a0ff01007387 */ /* 0x0007e80000100c00 */
[----:B------:R3:W-:Y:S01]  /*00d0*/  STL.128 [R1+0x6c0], RZ ;  /* 0x0006c0ff01007387 */ /* 0x0007e20000100c00 */
[----:B-1----:R-:W-:-:S02]  /*00e0*/  SHF.L.U32 R2, R0, 0x2, RZ ;  /* 0x0000000200027819 */ /* 0x002fc400000006ff */
[----:B------:R-:W-:Y:S01]  /*00f0*/  SHF.R.U32.HI R4, RZ, 0x3, R0 ;  /* 0x00000003ff047819 */ /* 0x000fe20000011600 */
[----:B------:R3:W-:Y:S01]  /*0100*/  STL.128 [R1+0x7e0], RZ ;  /* 0x0007e0ff01007387 */ /* 0x0007e20000100c00 */
[----:B------:R-:W-:-:S03]  /*0110*/  LOP3.LUT R6, R2, 0x1c, RZ, 0xc0, !PT ;  /* 0x0000001c02067812 */ /* 0x000fc600078ec0ff */
[----:B------:R3:W-:Y:S04]  /*0120*/  STL.128 [R1+0x900], RZ ;  /* 0x000900ff01007387 */ /* 0x0007e80000100c00 */
        /* <DEDUP_REMOVED lines=170> */
[----:B0-2---:R3:W-:Y:S02]  /*0bd0*/  STL.128 [R1+0xb30], RZ ;  /* 0x000b30ff01007387 */ /* 0x0057e40000100c00 */
.L_x_4:
[----:B------:R-:W0:Y:S08]  /*0be0*/  S2UR UR5, SR_CgaCtaId ;  /* 0x00000000000579c3 */ /* 0x000e300000008800 */
[----:B------:R-:W-:Y:S01]  /*0bf0*/  BAR.SYNC.DEFER_BLOCKING 0x0 ;  /* 0x0000000000007b1d */ /* 0x000fe20000010000 */
[----:B------:R-:W-:Y:S01]  /*0c00*/  IMAD R14, R0, 0x280, R5 ;  /* 0x00000280000e7824 */ /* 0x000fe200078e0205 */
[----:B------:R-:W-:-:S04]  /*0c10*/  MOV R15, RZ ;  /* 0x000000ff000f7202 */ /* 0x000fc80000000f00 */
[----:B------:R-:W-:Y:S02]  /*0c20*/  UMOV UR4, 0x400 ;  /* 0x0000040000047882 */ /* 0x000fe40000000000 */
[----:B-1----:R-:W1:Y:S01]  /*0c30*/  LDC.64 R8, c[0x0][0x380] ;  /* 0x0000e000ff087b82 */ /* 0x002e620000000a00 */
[----:B0-----:R-:W-:-:S12]  /*0c40*/  ULEA UR4, UR5, UR4, 0x18 ;  /* 0x0000000405047291 */ /* 0x001fd8000f8ec0ff */
.L_x_0:
[C---:B------:R-:W-:Y:S02]  /*0c50*/  IMAD R18, R15.reuse, 0x28, R0 ;  /* 0x000000280f127824 */ /* 0x040fe400078e0200 */
[----:B------:R-:W-:Y:S02]  /*0c60*/  IMAD R17, R15, 0x6400, R14 ;  /* 0x000064000f117824 */ /* 0x000fe400078e020e */
[C---:B------:R-:W-:Y:S01]  /*0c70*/  IMAD R16, R18.reuse, 0x28, RZ ;  /* 0x0000002812107824 */ /* 0x040fe200078e02ff */
[C---:B------:R-:W-:Y:S01]  /*0c80*/  ISETP.GT.U32.AND P2, PT, R18.reuse, 0x59, PT ;  /* 0x000000591200780c */ /* 0x040fe20003f44070 */
[----:B------:R-:W-:Y:S01]  /*0c90*/  IMAD R18, R18, 0xa, RZ ;  /* 0x0000000a12127824 */ /* 0x000fe200078e02ff */
[----:B------:R-:W-:Y:S02]  /*0ca0*/  SHF.L.U32 R17, R17, 0x2, RZ ;  /* 0x0000000211117819 */ /* 0x000fe400000006ff */
[C---:B------:R-:W-:Y:S02]  /*0cb0*/  ISETP.GT.U32.OR P5, PT, R16.reuse, 0xe0f, P2 ;  /* 0x00000e0f1000780c */ /* 0x040fe400017a4470 */
[----:B------:R-:W-:-:S02]  /*0cc0*/  IADD3 R10, PT, PT, R16, 0x1, RZ ;  /* 0x00000001100a7810 */ /* 0x000fc40007ffe0ff */
[----:B------:R-:W-:Y:S02]  /*0cd0*/  ISETP.GT.U32.OR P5, PT, R18, 0x383, P5 ;  /* 0x000003831200780c */ /* 0x000fe40002fa4470 */
[----:B------:R-:W-:Y:S01]  /*0ce0*/  ISETP.GT.U32.OR P1, PT, R10, 0xe0f, P2 ;  /* 0x00000e0f0a00780c */ /* 0x000fe20001724470 */
[----:B-1----:R-:W-:Y:S01]  /*0cf0*/  IMAD.WIDE.U32 R10, R17, 0x4, R8 ;  /* 0x00000004110a7825 */ /* 0x002fe200078e0008 */
[----:B------:R-:W-:Y:S02]  /*0d00*/  IADD3 R12, PT, PT, R16, 0x2, RZ ;  /* 0x00000002100c7810 */ /* 0x000fe40007ffe0ff */
[----:B------:R-:W-:Y:S02]  /*0d10*/  ISETP.GT.U32.OR P1, PT, R18, 0x383, P1 ;  /* 0x000003831200780c */ /* 0x000fe40000f24470 */
[----:B------:R-:W-:-:S04]  /*0d20*/  ISETP.GT.U32.OR P0, PT, R12, 0xe0f, P2 ;  /* 0x00000e0f0c00780c */ /* 0x000fc80001704470 */
[----:B------:R-:W-:Y:S01]  /*0d30*/  ISETP.GT.U32.OR P0, PT, R18, 0x383, P0 ;  /* 0x000003831200780c */ /* 0x000fe20000704470 */
[----:B------:R-:W2:Y:S06]  /*0d40*/  @!P5 LDG.E.CONSTANT R13, desc[UR8][R10.64] ;  /* 0x000000080a0dd981 */ /* 0x000eac000c1e9900 */
[----:B------:R-:W4:Y:S06]  /*0d50*/  @!P1 LDG.E.CONSTANT R29, desc[UR8][R10.64+0x4] ;  /* 0x000004080a1d9981 */ /* 0x000f2c000c1e9900 */
[----:B------:R-:W5:Y:S01]  /*0d60*/  @!P0 LDG.E.CONSTANT R33, desc[UR8][R10.64+0x8] ;  /* 0x000008080a218981 */ /* 0x000f62000c1e9900 */
[----:B------:R-:W-:-:S02]  /*0d70*/  IADD3 R19, PT, PT, R16, 0x4, RZ ;  /* 0x0000000410137810 */ /* 0x000fc40007ffe0ff */
[C---:B------:R-:W-:Y:S02]  /*0d80*/  IADD3 R12, PT, PT, R16.reuse, 0x3, RZ ;  /* 0x00000003100c7810 */ /* 0x040fe40007ffe0ff */
[----:B------:R-:W-:Y:S02]  /*0d90*/  LEA R20, R16, UR4, 0x2 ;  /* 0x0000000410147c11 */ /* 0x000fe4000f8e10ff */
[----:B------:R-:W-:Y:S02]  /*0da0*/  ISETP.GT.U32.OR P6, PT, R19, 0xe0f, P2 ;  /* 0x00000e0f1300780c */ /* 0x000fe400017c4470 */
[----:B------:R-:W-:Y:S02]  /*0db0*/  ISETP.GT.U32.OR P3, PT, R12, 0xe0f, P2 ;  /* 0x00000e0f0c00780c */ /* 0x000fe40001764470 */
[C---:B------:R-:W-:Y:S02]  /*0dc0*/  IADD3 R19, PT, PT, R16.reuse, 0x6, RZ ;  /* 0x0000000610137810 */ /* 0x040fe40007ffe0ff */
[----:B------:R-:W-:-:S02]  /*0dd0*/  IADD3 R12, PT, PT, R16, 0x5, RZ ;  /* 0x00000005100c7810 */ /* 0x000fc40007ffe0ff */
[C---:B------:R-:W-:Y:S02]  /*0de0*/  ISETP.GT.U32.OR P3, PT, R18.reuse, 0x383, P3 ;  /* 0x000003831200780c */ /* 0x040fe40001f64470 */
[----:B------:R-:W-:Y:S02]  /*0df0*/  ISETP.GT.U32.OR P6, PT, R18, 0x382, P6 ;  /* 0x000003821200780c */ /* 0x000fe400037c4470 */
[----:B------:R-:W-:Y:S02]  /*0e00*/  ISETP.GT.U32.OR P4, PT, R12, 0xe0f, P2 ;  /* 0x00000e0f0c00780c */ /* 0x000fe40001784470 */
[----:B------:R-:W-:Y:S02]  /*0e10*/  IADD3 R12, PT, PT, R16, 0x7, RZ ;  /* 0x00000007100c7810 */ /* 0x000fe40007ffe0ff */
[----:B------:R-:W-:Y:S02]  /*0e20*/  ISETP.GT.U32.OR P4, PT, R18, 0x382, P4 ;  /* 0x000003821200780c */ /* 0x000fe40002784470 */
[----:B------:R-:W-:-:S03]  /*0e30*/  IADD3 R22, PT, PT, R16, 0x8, RZ ;  /* 0x0000000810167810 */ /* 0x000fc60007ffe0ff */
[----:B------:R-:W3:Y:S04]  /*0e40*/  @!P3 LDG.E.CONSTANT R21, desc[UR8][R10.64+0xc] ;  /* 0x00000c080a15b981 */ /* 0x000ee8000c1e9900 */
[----:B------:R-:W3:Y:S04]  /*0e50*/  @!P6 LDG.E.CONSTANT R23, desc[UR8][R10.64+0x400] ;  /* 0x000400080a17e981 */ /* 0x000ee8000c1e9900 */
[----:B------:R-:W3:Y:S04]  /*0e60*/  @!P4 LDG.E.CONSTANT R25, desc[UR8][R10.64+0x404] ;  /* 0x000404080a19c981 */ /* 0x000ee8000c1e9900 */
[----:B--2---:R0:W-:Y:S01]  /*0e70*/  @!P5 STS [R20], R13 ;  /* 0x0000000d1400d388 */ /* 0x0041e20000000800 */
[----:B------:R-:W-:-:S04]  /*0e80*/  ISETP.GT.U32.OR P5, PT, R19, 0xe0f, P2 ;  /* 0x00000e0f1300780c */ /* 0x000fc800017a4470 */
[----:B------:R-:W-:Y:S01]  /*0e90*/  ISETP.GT.U32.OR P5, PT, R18, 0x382, P5 ;  /* 0x000003821200780c */ /* 0x000fe20002fa4470 */
[----:B----4-:R1:W-:Y:S01]  /*0ea0*/  @!P1 STS [R20+0x4], R29 ;  /* 0x0000041d14009388 */ /* 0x0103e20000000800 */
[----:B------:R-:W-:Y:S02]  /*0eb0*/  ISETP.GT.U32.OR P1, PT, R12, 0xe0f, P2 ;  /* 0x00000e0f0c00780c */ /* 0x000fe40001724470 */
[C---:B------:R-:W-:Y:S02]  /*0ec0*/  IADD3 R19, PT, PT, R18.reuse, 0x2, RZ ;  /* 0x0000000212137810 */ /* 0x040fe40007ffe0ff */
[----:B------:R-:W-:Y:S01]  /*0ed0*/  ISETP.GT.U32.OR P1, PT, R18, 0x382, P1 ;  /* 0x000003821200780c */ /* 0x000fe20000f24470 */
[----:B-----5:R-:W-:Y:S01]  /*0ee0*/  @!P0 STS [R20+0x8], R33 ;  /* 0x0000082114008388 */ /* 0x020fe20000000800 */
[----:B------:R-:W-:-:S04]  /*0ef0*/  ISETP.GT.U32.OR P0, PT, R22, 0xe0f, P2 ;  /* 0x00000e0f1600780c */ /* 0x000fc80001704470 */
[----:B------:R-:W-:Y:S01]  /*0f00*/  ISETP.GT.U32.OR P0, PT, R19, 0x383, P0 ;  /* 0x000003831300780c */ /* 0x000fe20000704470 */
[----:B------:R-:W2:Y:S01]  /*0f10*/  @!P5 LDG.E.CONSTANT R27, desc[UR8][R10.64+0x408] ;  /* 0x000408080a1bd981 */ /* 0x000ea2000c1e9900 */
[----:B0-----:R-:W-:-:S05]  /*0f20*/  IADD3 R13, PT, PT, R17, 0x200, RZ ;  /* 0x00000200110d7810 */ /* 0x001fca0007ffe0ff */
[----:B------:R0:W4:Y:S01]  /*0f30*/  @!P1 LDG.E.CONSTANT R31, desc[UR8][R10.64+0x40c] ;  /* 0x00040c080a1f9981 */ /* 0x000122000c1e9900 */
[----:B------:R-:W-:-:S05]  /*0f40*/  IMAD.WIDE.U32 R12, R13, 0x4, R8 ;  /* 0x000000040d0c7825 */ /* 0x000fca00078e0008 */
[----:B-1----:R-:W5:Y:S01]  /*0f50*/  @!P0 LDG.E.CONSTANT R29, desc[UR8][R12.64] ;  /* 0x000000080c1d8981 */ /* 0x002f62000c1e9900 */
[----:B------:R-:W1:Y:S01]  /*0f60*/  S2UR UR6, SR_CgaCtaId ;  /* 0x00000000000679c3 */ /* 0x000e620000008800 */
[C---:B------:R-:W-:Y:S02]  /*0f70*/  IADD3 R24, PT, PT, R16.reuse, 0x9, RZ ;  /* 0x0000000910187810 */ /* 0x040fe40007ffe0ff */
[C---:B------:R-:W-:Y:S02]  /*0f80*/  IADD3 R26, PT, PT, R16.reuse, 0xa, RZ ;  /* 0x0000000a101a7810 */ /* 0x040fe40007ffe0ff */
[----:B0-----:R-:W-:Y:S01]  /*0f90*/  IADD3 R10, PT, PT, R16, 0xc, RZ ;  /* 0x0000000c100a7810 */ /* 0x001fe20007ffe0ff */
[----:B------:R-:W-:Y:S01]  /*0fa0*/  UMOV UR5, 0x400 ;  /* 0x0000040000057882 */ /* 0x000fe20000000000 */
[----:B---3--:R-:W-:Y:S01]  /*0fb0*/  @!P3 STS [R20+0xc], R21 ;  /* 0x00000c151400b388 */ /* 0x008fe20000000800 */
[----:B------:R-:W-:-:S03]  /*0fc0*/  ISETP.GT.U32.OR P3, PT, R26, 0xe0f, P2 ;  /* 0x00000e0f1a00780c */ /* 0x000fc60001764470 */
[----:B------:R-:W-:Y:S01]  /*0fd0*/  @!P6 STS [R20+0x10], R23 ;  /* 0x000010171400e388 */ /* 0x000fe20000000800 */
[----:B------:R-:W-:Y:S02]  /*0fe0*/  ISETP.GT.U32.OR P6, PT, R24, 0xe0f, P2 ;  /* 0x00000e0f1800780c */ /* 0x000fe400017c4470 */
[----:B------:R-:W-:Y:S01]  /*0ff0*/  IADD3 R24, PT, PT, R16, 0xb, RZ ;  /* 0x0000000b10187810 */ /* 0x000fe20007ffe0ff */
[----:B------:R0:W-:Y:S01]  /*1000*/  @!P4 STS [R20+0x14], R25 ;  /* 0x000014191400c388 */ /* 0x0001e20000000800 */
[C---:B------:R-:W-:Y:S02]  /*1010*/  ISETP.GT.U32.OR P6, PT, R19.reuse, 0x383, P6 ;  /* 0x000003831300780c */ /* 0x040fe400037c4470 */
[----:B------:R-:W-:Y:S02]  /*1020*/  ISETP.GT.U32.OR P3, PT, R19, 0x383, P3 ;  /* 0x000003831300780c */ /* 0x000fe40001f64470 */
[----:B------:R-:W-:Y:S01]  /*1030*/  ISETP.GT.U32.OR P4, PT, R24, 0xe0f, P2 ;  /* 0x00000e0f1800780c */ /* 0x000fe20001784470 */
[----:B-1----:R-:W-:-:S03]  /*1040*/  ULEA UR4, UR6, UR5, 0x18 ;  /* 0x0000000506047291 */ /* 0x002fc6000f8ec0ff */
[----:B------:R-:W-:-:S03]  /*1050*/  ISETP.GT.U32.OR P4, PT, R19, 0x383, P4 ;  /* 0x000003831300780c */ /* 0x000fc60002784470 */
[----:B------:R-:W-:Y:S02]  /*1060*/  LEA R22, R22, UR4, 0x2 ;  /* 0x0000000416167c11 */ /* 0x000fe4000f8e10ff */
[----:B------:R-:W3:Y:S04]  /*1070*/  @!P6 LDG.E.CONSTANT R11, desc[UR8][R12.64+0x4] ;  /* 0x000004080c0be981 */ /* 0x000ee8000c1e9900 */
[----:B0-----:R-:W3:Y:S04]  /*1080*/  @!P3 LDG.E.CONSTANT R25, desc[UR8][R12.64+0x8] ;  /* 0x000008080c19b981 */ /* 0x001ee8000c1e9900 */
[----:B--2---:R0:W-:Y:S01]  /*1090*/  @!P5 STS [R20+0x18], R27 ;  /* 0x0000181b1400d388 */ /* 0x0041e20000000800 */
[----:B------:R-:W-:Y:S01]  /*10a0*/  ISETP.GT.U32.OR P5, PT, R10, 0xe0f, P2 ;  /* 0x00000e0f0a00780c */ /* 0x000fe200017a4470 */
[----:B------:R-:W-:-:S02]  /*10b0*/  VIADD R10, R16, 0xd ;  /* 0x0000000d100a7836 */ /* 0x000fc40000000000 */
[----:B----4-:R1:W-:Y:S03]  /*10c0*/  @!P1 STS [R20+0x1c], R31 ;  /* 0x00001c1f14009388 */ /* 0x0103e60000000800 */
[----:B------:R-:W-:Y:S02]  /*10d0*/  ISETP.GT.U32.OR P1, PT, R10, 0xe0f, P2 ;  /* 0x00000e0f0a00780c */ /* 0x000fe40001724470 */
[----:B------:R-:W-:Y:S01]  /*10e0*/  IADD3 R10, PT, PT, R16, 0xe, RZ ;  /* 0x0000000e100a7810 */ /* 0x000fe20007ffe0ff */
[----:B0-----:R-:W2:Y:S01]  /*10f0*/  @!P4 LDG.E.CONSTANT R27, desc[UR8][R12.64+0xc] ;  /* 0x00000c080c1bc981 */ /* 0x001ea2000c1e9900 */
[C---:B------:R-:W-:Y:S02]  /*1100*/  ISETP.GT.U32.OR P5, PT, R19.reuse, 0x382, P5 ;  /* 0x000003821300780c */ /* 0x040fe40002fa4470 */
[----:B------:R-:W-:Y:S01]  /*1110*/  ISETP.GT.U32.OR P1, PT, R19, 0x382, P1 ;  /* 0x000003821300780c */ /* 0x000fe20000f24470 */
[----:B-----5:R-:W-:Y:S01]  /*1120*/  @!P0 STS [R22], R29 ;  /* 0x0000001d16008388 */ /* 0x020fe20000000800 */
[----:B------:R-:W-:-:S04]  /*1130*/  ISETP.GT.U32.OR P0, PT, R10, 0xe0f, P2 ;  /* 0x00000e0f0a00780c */ /* 0x000fc80001704470 */
[----:B------:R-:W-:-:S05]  /*1140*/  ISETP.GT.U32.OR P0, PT, R19, 0x382, P0 ;  /* 0x000003821300780c */ /* 0x000fca0000704470 */
[----:B------:R-:W4:Y:S04]  /*1150*/  @!P5 LDG.E.CONSTANT R33, desc[UR8][R12.64+0x400] ;  /* 0x000400080c21d981 */ /* 0x000f28000c1e9900 */
[----:B------:R-:W5:Y:S04]  /*1160*/  @!P1 LDG.E.CONSTANT R23, desc[UR8][R12.64+0x404] ;  /* 0x000404080c179981 */ /* 0x000f68000c1e9900 */
[----:B------:R-:W5:Y:S01]  /*1170*/  @!P0 LDG.E.CONSTANT R21, desc[UR8][R12.64+0x408] ;  /* 0x000408080c158981 */ /* 0x000f62000c1e9900 */
[C---:B------:R-:W-:Y:S02]  /*1180*/  IADD3 R10, PT, PT, R16.reuse, 0xf, RZ ;  /* 0x0000000f100a7810 */ /* 0x040fe40007ffe0ff */
[----:B-1----:R-:W-:Y:S01]  /*1190*/  IADD3 R20, PT, PT, R16, 0x11, RZ ;  /* 0x0000001110147810 */ /* 0x002fe20007ffe0ff */
[----:B---3--:R0:W-:Y:S01]  /*11a0*/  @!P6 STS [R22+0x4], R11 ;  /* 0x0000040b1600e388 */ /* 0x0081e20000000800 */
[----:B------:R-:W-:-:S03]  /*11b0*/  ISETP.GT.U32.OR P6, PT, R10, 0xe0f, P2 ;  /* 0x00000e0f0a00780c */ /* 0x000fc600017c4470 */
[----:B------:R-:W-:Y:S01]  /*11c0*/  @!P3 STS [R22+0x8], R25 ;  /* 0x000008191600b388 */ /* 0x000fe20000000800 */
[----:B------:R-:W-:Y:S02]  /*11d0*/  ISETP.GT.U32.OR P3, PT, R20, 0xe0f, P2 ;  /* 0x00000e0f1400780c */ /* 0x000fe40001764470 */
[C---:B------:R-:W-:Y:S02]  /*11e0*/  IADD3 R20, PT, PT, R16.reuse, 0x10, RZ ;  /* 0x0000001010147810 */ /* 0x040fe40007ffe0ff */
[----:B------:R-:W-:Y:S02]  /*11f0*/  ISETP.GT.U32.OR P6, PT, R19, 0x382, P6 ;  /* 0x000003821300780c */ /* 0x000fe400037c4470 */
[----:B------:R-:W-:Y:S02]  /*1200*/  IADD3 R10, PT, PT, R16, 0x12, RZ ;  /* 0x00000012100a7810 */ /* 0x000fe40007ffe0ff */
[----:B------:R-:W-:Y:S02]  /*1210*/  IADD3 R19, PT, PT, R18, 0x4, RZ ;  /* 0x0000000412137810 */ /* 0x000fe40007ffe0ff */
[----:B0-----:R-:W-:-:S02]  /*1220*/  IADD3 R11, PT, PT, R16, 0x13, RZ ;  /* 0x00000013100b7810 */ /* 0x001fc40007ffe0ff */
[----:B------:R-:W-:Y:S02]  /*1230*/  ISETP.GT.U32.OR P3, PT, R19, 0x383, P3 ;  /* 0x000003831300780c */ /* 0x000fe40001f64470 */
[----:B------:R-:W-:Y:S01]  /*1240*/  IADD3 R24, PT, PT, R16, 0x14, RZ ;  /* 0x0000001410187810 */ /* 0x000fe20007ffe0ff */
[----:B--2---:R0:W-:Y:S01]  /*1250*/  @!P4 STS [R22+0xc], R27 ;  /* 0x00000c1b1600c388 */ /* 0x0041e20000000800 */
[----:B------:R-:W-:-:S04]  /*1260*/  ISETP.GT.U32.OR P4, PT, R20, 0xe0f, P2 ;  /* 0x00000e0f1400780c */ /* 0x000fc80001784470 */
[----:B------:R-:W-:Y:S01]  /*1270*/  ISETP.GT.U32.OR P4, PT, R19, 0x383, P4 ;  /* 0x000003831300780c */ /* 0x000fe20002784470 */
[----:B0-----:R0:W2:Y:S04]  /*1280*/  @!P6 LDG.E.CONSTANT R27, desc[UR8][R12.64+0x40c] ;  /* 0x00040c080c1be981 */ /* 0x0010a8000c1e9900 */
[----:B----4-:R-:W-:Y:S01]  /*1290*/  @!P5 STS [R22+0x10], R33 ;  /* 0x000010211600d388 */ /* 0x010fe20000000800 */
[----:B------:R-:W-:-:S03]  /*12a0*/  ISETP.GT.U32.OR P5, PT, R10, 0xe0f, P2 ;  /* 0x00000e0f0a00780c */ /* 0x000fc600017a4470 */
[----:B-----5:R1:W-:Y:S01]  /*12b0*/  @!P1 STS [R22+0x14], R23 ;  /* 0x0000141716009388 */ /* 0x0203e20000000800 */
[----:B------:R-:W-:Y:S02]  /*12c0*/  ISETP.GT.U32.OR P1, PT, R11, 0xe0f, P2 ;  /* 0x00000e0f0b00780c */ /* 0x000fe40001724470 */
[----:B------:R-:W-:Y:S02]  /*12d0*/  IADD3 R11, PT, PT, R17, 0x400, RZ ;  /* 0x00000400110b7810 */ /* 0x000fe40007ffe0ff */
[C---:B------:R-:W-:Y:S01]  /*12e0*/  ISETP.GT.U32.OR P5, PT, R19.reuse, 0x383, P5 ;  /* 0x000003831300780c */ /* 0x040fe20002fa4470 */
[----:B------:R3:W-:Y:S01]  /*12f0*/  @!P0 STS [R22+0x18], R21 ;  /* 0x0000181516008388 */ /* 0x0007e20000000800 */
[----:B------:R-:W-:Y:S01]  /*1300*/  ISETP.GT.U32.OR P1, PT, R19, 0x383, P1 ;  /* 0x000003831300780c */ /* 0x000fe20000f24470 */
[----:B------:R-:W-:Y:S01]  /*1310*/  IMAD.WIDE.U32 R10, R11, 0x4, R8 ;  /* 0x000000040b0a7825 */ /* 0x000fe200078e0008 */
[----:B------:R-:W-:-:S04]  /*1320*/  ISETP.GT.U32.OR P0, PT, R24, 0xe0f, P2 ;  /* 0x00000e0f1800780c */ /* 0x000fc80001704470 */
[----:B------:R-:W-:Y:S01]  /*1330*/  ISETP.GT.U32.OR P0, PT, R19, 0x382, P0 ;  /* 0x000003821300780c */ /* 0x000fe20000704470 */
[----:B------:R-:W4:Y:S04]  /*1340*/  @!P4 LDG.E.CONSTANT R29, desc[UR8][R10.64] ;  /* 0x000000080a1dc981 */ /* 0x000f28000c1e9900 */
[----:B------:R-:W5:Y:S04]  /*1350*/  @!P3 LDG.E.CONSTANT R31, desc[UR8][R10.64+0x4] ;  /* 0x000004080a1fb981 */ /* 0x000f68000c1e9900 */
[----:B------:R-:W5:Y:S04]  /*1360*/  @!P5 LDG.E.CONSTANT R25, desc[UR8][R10.64+0x8] ;  /* 0x000008080a19d981 */ /* 0x000f68000c1e9900 */
[----:B------:R-:W5:Y:S04]  /*1370*/  @!P1 LDG.E.CONSTANT R13, desc[UR8][R10.64+0xc] ;  /* 0x00000c080a0d9981 */ /* 0x000f68000c1e9900 */
[----:B-1----:R-:W5:Y:S01]  /*1380*/  @!P0 LDG.E.CONSTANT R23, desc[UR8][R10.64+0x400] ;  /* 0x000400080a178981 */ /* 0x002f62000c1e9900 */
[----:B0-----:R-:W-:-:S02]  /*1390*/  IADD3 R12, PT, PT, R16, 0x15, RZ ;  /* 0x00000015100c7810 */ /* 0x001fc40007ffe0ff */
[----:B------:R-:W-:Y:S02]  /*13a0*/  LEA R20, R20, UR4, 0x2 ;  /* 0x0000000414147c11 */ /* 0x000fe4000f8e10ff */
[----:B---3--:R-:W-:Y:S01]  /*13b0*/  IADD3 R21, PT, PT, R16, 0x16, RZ ;  /* 0x0000001610157810 */ /* 0x008fe20007ffe0ff */
[----:B--2---:R0:W-:Y:S01]  /*13c0*/  @!P6 STS [R22+0x1c], R27 ;  /* 0x00001c1b1600e388 */ /* 0x0041e20000000800 */
[----:B------:R-:W-:Y:S02]  /*13d0*/  ISETP.GT.U32.OR P6, PT, R12, 0xe0f, P2 ;  /* 0x00000e0f0c00780c */ /* 0x000fe400017c4470 */
[C---:B------:R-:W-:Y:S02]  /*13e0*/  IADD3 R12, PT, PT, R16.reuse, 0x17, RZ ;  /* 0x00000017100c7810 */ /* 0x040fe40007ffe0ff */
[----:B------:R-:W-:Y:S02]  /*13f0*/  ISETP.GT.U32.OR P6, PT, R19, 0x382, P6 ;  /* 0x000003821300780c */ /* 0x000fe400037c4470 */
[----:B0-----:R-:W-:-:S11]  /*1400*/  IADD3 R22, PT, PT, R16, 0x18, RZ ;  /* 0x0000001810167810 */ /* 0x001fd60007ffe0ff */
[----:B------:R-:W2:Y:S04]  /*1410*/  @!P6 LDG.E.CONSTANT R27, desc[UR8][R10.64+0x404] ;  /* 0x000404080a1be981 */ /* 0x000ea8000c1e9900 */
[----:B----4-:R0:W-:Y:S01]  /*1420*/  @!P4 STS [R20], R29 ;  /* 0x0000001d1400c388 */ /* 0x0101e20000000800 */
[----:B------:R-:W-:-:S03]  /*1430*/  ISETP.GT.U32.OR P4, PT, R21, 0xe0f, P2 ;  /* 0x00000e0f1500780c */ /* 0x000fc60001784470 */
[----:B-----5:R-:W-:Y:S01]  /*1440*/  @!P3 STS [R20+0x4], R31 ;  /* 0x0000041f1400b388 */ /* 0x020fe20000000800 */
[----:B------:R-:W-:Y:S02]  /*1450*/  ISETP.GT.U32.OR P3, PT, R12, 0xe0f, P2 ;  /* 0x00000e0f0c00780c */ /* 0x000fe40001764470 */
[----:B------:R-:W-:Y:S01]  /*1460*/  IADD3 R12, PT, PT, R16, 0x19, RZ ;  /* 0x00000019100c7810 */ /* 0x000fe20007ffe0ff */
[----:B------:R-:W-:Y:S01]  /*1470*/  @!P5 STS [R20+0x8], R25 ;  /* 0x000008191400d388 */ /* 0x000fe20000000800 */
[----:B------:R-:W-:Y:S02]  /*1480*/  ISETP.GT.U32.OR P5, PT, R19, 0x382, P4 ;  /* 0x000003821300780c */ /* 0x000fe400027a4470 */
[----:B------:R-:W-:Y:S01]  /*1490*/  ISETP.GT.U32.OR P4, PT, R12, 0xe0f, P2 ;  /* 0x00000e0f0c00780c */ /* 0x000fe20001784470 */
[----:B------:R1:W-:Y:S01]  /*14a0*/  @!P1 STS [R20+0xc], R13 ;  /* 0x00000c0d14009388 */ /* 0x0003e20000000800 */
[----:B------:R-:W-:Y:S01]  /*14b0*/  IADD3 R21, PT, PT, R18, 0x6, RZ ;  /* 0x0000000612157810 */ /* 0x000fe20007ffe0ff */
[----:B------:R-:W-:Y:S01]  /*14c0*/  VIADD R12, R16, 0x1a ;  /* 0x0000001a100c7836 */ /* 0x000fe20000000000 */
[----:B------:R-:W-:-:S02]  /*14d0*/  ISETP.GT.U32.OR P1, PT, R22, 0xe0f, P2 ;  /* 0x00000e0f1600780c */ /* 0x000fc40001724470 */
[----:B------:R-:W-:Y:S01]  /*14e0*/  ISETP.GT.U32.OR P3, PT, R19, 0x382, P3 ;  /* 0x000003821300780c */ /* 0x000fe20001f64470 */
[----:B------:R3:W-:Y:S01]  /*14f0*/  @!P0 STS [R20+0x10], R23 ;  /* 0x0000101714008388 */ /* 0x0007e20000000800 */
[----:B------:R-:W-:Y:S02]  /*1500*/  ISETP.GT.U32.OR P1, PT, R21, 0x383, P1 ;  /* 0x000003831500780c */ /* 0x000fe40000f24470 */
[----:B------:R-:W-:Y:S01]  /*1510*/  ISETP.GT.U32.OR P0, PT, R12, 0xe0f, P2 ;  /* 0x00000e0f0c00780c */ /* 0x000fe20001704470 */
[----:B0-----:R-:W4:Y:S01]  /*1520*/  @!P5 LDG.E.CONSTANT R29, desc[UR8][R10.64+0x408] ;  /* 0x000408080a1dd981 */ /* 0x001f22000c1e9900 */
[----:B------:R-:W-:Y:S02]  /*1530*/  IADD3 R19, PT, PT, R17, 0x600, RZ ;  /* 0x0000060011137810 */ /* 0x000fe40007ffe0ff */
[C---:B------:R-:W-:Y:S02]  /*1540*/  ISETP.GT.U32.OR P4, PT, R21.reuse, 0x383, P4 ;  /* 0x000003831500780c */ /* 0x040fe40002784470 */
[----:B------:R-:W-:Y:S01]  /*1550*/  ISETP.GT.U32.OR P0, PT, R21, 0x383, P0 ;  /* 0x000003831500780c */ /* 0x000fe20000704470 */
[----:B-1----:R-:W-:-:S02]  /*1560*/  IMAD.WIDE.U32 R12, R19, 0x4, R8 ;  /* 0x00000004130c7825 */ /* 0x002fc400078e0008 */
[----:B------:R0:W5:Y:S04]  /*1570*/  @!P3 LDG.E.CONSTANT R31, desc[UR8][R10.64+0x40c] ;  /* 0x00040c080a1fb981 */ /* 0x000168000c1e9900 */
[----:B------:R-:W5:Y:S04]  /*1580*/  @!P1 LDG.E.CONSTANT R25, desc[UR8][R12.64] ;  /* 0x000000080c199981 */ /* 0x000f68000c1e9900 */
[----:B------:R-:W5:Y:S04]  /*1590*/  @!P4 LDG.E.CONSTANT R19, desc[UR8][R12.64+0x4] ;  /* 0x000004080c13c981 */ /* 0x000f68000c1e9900 */
[----:B---3--:R-:W3:Y:S01]  /*15a0*/  @!P0 LDG.E.CONSTANT R23, desc[UR8][R12.64+0x8] ;  /* 0x000008080c178981 */ /* 0x008ee2000c1e9900 */
[----:B------:R-:W-:-:S02]  /*15b0*/  IADD3 R24, PT, PT, R16, 0x1b, RZ ;  /* 0x0000001b10187810 */ /* 0x000fc40007ffe0ff */
[----:B------:R-:W-:Y:S02]  /*15c0*/  LEA R22, R22, UR4, 0x2 ;  /* 0x0000000416167c11 */ /* 0x000fe4000f8e10ff */
[C---:B0-----:R-:W-:Y:S02]  /*15d0*/  IADD3 R10, PT, PT, R16.reuse, 0x1e, RZ ;  /* 0x0000001e100a7810 */ /* 0x041fe40007ffe0ff */
[C---:B------:R-:W-:Y:S02]  /*15e0*/  IADD3 R26, PT, PT, R16.reuse, 0x1c, RZ ;  /* 0x0000001c101a7810 */ /* 0x040fe40007ffe0ff */
[----:B------:R-:W-:Y:S02]  /*15f0*/  IADD3 R11, PT, PT, R16, 0x21, RZ ;  /* 0x00000021100b7810 */ /* 0x000fe40007ffe0ff */
[----:B------:R-:W-:Y:S01]  /*1600*/  IADD3 R18, PT, PT, R18, 0x8, RZ ;  /* 0x0000000812127810 */ /* 0x000fe20007ffe0ff */
[----:B--2---:R-:W-:Y:S01]  /*1610*/  @!P6 STS [R20+0x14], R27 ;  /* 0x0000141b1400e388 */ /* 0x004fe20000000800 */
[----:B------:R-:W-:-:S02]  /*1620*/  ISETP.GT.U32.OR P6, PT, R24, 0xe0f, P2 ;  /* 0x00000e0f1800780c */ /* 0x000fc400017c4470 */
[----:B------:R-:W-:Y:S02]  /*1630*/  IADD3 R24, PT, PT, R16, 0x1d, RZ ;  /* 0x0000001d10187810 */ /* 0x000fe40007ffe0ff */
[----:B------:R-:W-:Y:S01]  /*1640*/  ISETP.GT.U32.OR P6, PT, R21, 0x383, P6 ;  /* 0x000003831500780c */ /* 0x000fe200037c4470 */
[----:B----4-:R-:W-:Y:S01]  /*1650*/  @!P5 STS [R20+0x18], R29 ;  /* 0x0000181d1400d388 */ /* 0x010fe20000000800 */
[----:B------:R-:W-:-:S03]  /*1660*/  ISETP.GT.U32.OR P5, PT, R26, 0xe0f, P2 ;  /* 0x00000e0f1a00780c */ /* 0x000fc600017a4470 */
[----:B-----5:R-:W-:Y:S04]  /*1670*/  @!P3 STS [R20+0x1c], R31 ;  /* 0x00001c1f1400b388 */ /* 0x020fe80000000800 */
[----:B------:R0:W-:Y:S01]  /*1680*/  @!P1 STS [R22], R25 ;  /* 0x0000001916009388 */ /* 0x0001e20000000800 */
[----:B------:R-:W-:Y:S02]  /*1690*/  ISETP.GT.U32.OR P1, PT, R10, 0xe0f, P2 ;  /* 0x00000e0f0a00780c */ /* 0x000fe40001724470 */
[----:B------:R-:W-:Y:S01]  /*16a0*/  IADD3 R10, PT, PT, R16, 0x1f, RZ ;  /* 0x0000001f100a7810 */ /* 0x000fe20007ffe0ff */
[----:B------:R1:W-:Y:S01]  /*16b0*/  @!P4 STS [R22+0x4], R19 ;  /* 0x000004131600c388 */ /* 0x0003e20000000800 */
[----:B------:R-:W-:Y:S02]  /*16c0*/  ISETP.GT.U32.OR P3, PT, R24, 0xe0f, P2 ;  /* 0x00000e0f1800780c */ /* 0x000fe40001764470 */
[----:B------:R-:W-:Y:S01]  /*16d0*/  ISETP.GT.U32.OR P4, PT, R10, 0xe0f, P2 ;  /* 0x00000e0f0a00780c */ /* 0x000fe20001784470 */
[----:B---3--:R2:W-:Y:S01]  /*16e0*/  @!P0 STS [R22+0x8], R23 ;  /* 0x0000081716008388 */ /* 0x0085e20000000800 */
[----:B------:R-:W-:-:S02]  /*16f0*/  ISETP.GT.U32.OR P0, PT, R11, 0xe0f, P2 ;  /* 0x00000e0f0b00780c */ /* 0x000fc40001704470 */
[C---:B------:R-:W-:Y:S02]  /*1700*/  ISETP.GT.U32.OR P5, PT, R21.reuse, 0x382, P5 ;  /* 0x000003821500780c */ /* 0x040fe40002fa4470 */
[C---:B------:R-:W-:Y:S02]  /*1710*/  ISETP.GT.U32.OR P3, PT, R21.reuse, 0x382, P3 ;  /* 0x000003821500780c */ /* 0x040fe40001f64470 */
[C---:B------:R-:W-:Y:S02]  /*1720*/  ISETP.GT.U32.OR P1, PT, R21.reuse, 0x382, P1 ;  /* 0x000003821500780c */ /* 0x040fe40000f24470 */
[----:B------:R-:W-:Y:S02]  /*1730*/  ISETP.GT.U32.OR P4, PT, R21, 0x382, P4 ;  /* 0x000003821500780c */ /* 0x000fe40002784470 */
[----:B------:R-:W-:Y:S01]  /*1740*/  ISETP.GT.U32.OR P0, PT, R18, 0x383, P0 ;  /* 0x000003831200780c */ /* 0x000fe20000704470 */
[----:B------:R-:W3:Y:S01]  /*1750*/  @!P6 LDG.E.CONSTANT R21, desc[UR8][R12.64+0xc] ;  /* 0x00000c080c15e981 */ /* 0x000ee2000c1e9900 */
[----:B------:R-:W-:-:S03]  /*1760*/  IADD3 R11, PT, PT, R17, 0x800, RZ ;  /* 0x00000800110b7810 */ /* 0x000fc60007ffe0ff */
[----:B0-----:R-:W4:Y:S02]  /*1770*/  @!P5 LDG.E.CONSTANT R25, desc[UR8][R12.64+0x400] ;  /* 0x000400080c19d981 */ /* 0x001f24000c1e9900 */
[----:B------:R-:W-:Y:S02]  /*1780*/  IMAD.WIDE.U32 R10, R11, 0x4, R8 ;  /* 0x000000040b0a7825 */ /* 0x000fe400078e0008 */
[----:B-1----:R-:W5:Y:S04]  /*1790*/  @!P3 LDG.E.CONSTANT R19, desc[UR8][R12.64+0x404] ;  /* 0x000404080c13b981 */ /* 0x002f68000c1e9900 */
[----:B------:R-:W5:Y:S04]  /*17a0*/  @!P1 LDG.E.CONSTANT R27, desc[UR8][R12.64+0x408] ;  /* 0x000408080c1b9981 */ /* 0x000f68000c1e9900 */
[----:B--2---:R0:W2:Y:S04]  /*17b0*/  @!P4 LDG.E.CONSTANT R23, desc[UR8][R12.64+0x40c] ;  /* 0x00040c080c17c981 */ /* 0x0040a8000c1e9900 */
[----:B------:R-:W2:Y:S01]  /*17c0*/  @!P0 LDG.E.CONSTANT R17, desc[UR8][R10.64+0x4] ;  /* 0x000004080a118981 */ /* 0x000ea2000c1e9900 */
[----:B------:R-:W-:-:S02]  /*17d0*/  IADD3 R20, PT, PT, R16, 0x22, RZ ;  /* 0x0000002210147810 */ /* 0x000fc40007ffe0ff */
[C---:B------:R-:W-:Y:S02]  /*17e0*/  IADD3 R24, PT, PT, R16.reuse, 0x23, RZ ;  /* 0x0000002310187810 */ /* 0x040fe40007ffe0ff */
[C---:B------:R-:W-:Y:S02]  /*17f0*/  IADD3 R26, PT, PT, R16.reuse, 0x24, RZ ;  /* 0x00000024101a7810 */ /* 0x040fe40007ffe0ff */
[C---:B0-----:R-:W-:Y:S02]  /*1800*/  IADD3 R12, PT, PT, R16.reuse, 0x25, RZ ;  /* 0x00000025100c7810 */ /* 0x041fe40007ffe0ff */
[----:B------:R-:W-:Y:S01]  /*1810*/  IADD3 R13, PT, PT, R16, 0x26, RZ ;  /* 0x00000026100d7810 */ /* 0x000fe20007ffe0ff */
[----:B---3--:R0:W-:Y:S01]  /*1820*/  @!P6 STS [R22+0xc], R21 ;  /* 0x00000c151600e388 */ /* 0x0081e20000000800 */
[----:B------:R-:W-:Y:S02]  /*1830*/  ISETP.GT.U32.OR P6, PT, R20, 0xe0f, P2 ;  /* 0x00000e0f1400780c */ /* 0x000fe400017c4470 */
[C---:B------:R-:W-:Y:S01]  /*1840*/  IADD3 R20, PT, PT, R16.reuse, 0x20, RZ ;  /* 0x0000002010147810 */ /* 0x040fe20007ffe0ff */
[----:B----4-:R-:W-:Y:S01]  /*1850*/  @!P5 STS [R22+0x10], R25 ;  /* 0x000010191600d388 */ /* 0x010fe20000000800 */
[----:B------:R-:W-:-:S02]  /*1860*/  IADD3 R16, PT, PT, R16, 0x27, RZ ;  /* 0x0000002710107810 */ /* 0x000fc40007ffe0ff */
[----:B0-----:R-:W-:Y:S01]  /*1870*/  LEA R21, R20, UR4, 0x2 ;  /* 0x0000000414157c11 */ /* 0x001fe2000f8e10ff */
[----:B-----5:R-:W-:Y:S01]  /*1880*/  @!P3 STS [R22+0x14], R19 ;  /* 0x000014131600b388 */ /* 0x020fe20000000800 */
[----:B------:R-:W-:-:S03]  /*1890*/  ISETP.GT.U32.OR P5, PT, R24, 0xe0f, P2 ;  /* 0x00000e0f1800780c */ /* 0x000fc600017a4470 */
[----:B------:R-:W-:Y:S01]  /*18a0*/  @!P1 STS [R22+0x18], R27 ;  /* 0x0000181b16009388 */ /* 0x000fe20000000800 */
[----:B------:R-:W-:-:S03]  /*18b0*/  ISETP.GT.U32.OR P3, PT, R26, 0xe0f, P2 ;  /* 0x00000e0f1a00780c */ /* 0x000fc60001764470 */
[----:B--2---:R-:W-:Y:S01]  /*18c0*/  @!P4 STS [R22+0x1c], R23 ;  /* 0x00001c171600c388 */ /* 0x004fe20000000800 */
[----:B------:R-:W-:Y:S02]  /*18d0*/  ISETP.GT.U32.OR P1, PT, R20, 0xe0f, P2 ;  /* 0x00000e0f1400780c */ /* 0x000fe40001724470 */
[----:B------:R-:W-:Y:S01]  /*18e0*/  ISETP.GT.U32.OR P4, PT, R12, 0xe0f, P2 ;  /* 0x00000e0f0c00780c */ /* 0x000fe20001784470 */
[----:B------:R0:W-:Y:S01]  /*18f0*/  @!P0 STS [R21+0x4], R17 ;  /* 0x0000041115008388 */ /* 0x0001e20000000800 */
[----:B------:R-:W-:Y:S02]  /*1900*/  ISETP.GT.U32.OR P0, PT, R13, 0xe0f, P2 ;  /* 0x00000e0f0d00780c */ /* 0x000fe40001704470 */
[----:B------:R-:W-:Y:S02]  /*1910*/  ISETP.GT.U32.OR P2, PT, R16, 0xe0f, P2 ;  /* 0x00000e0f1000780c */ /* 0x000fe40001744470 */
[C---:B------:R-:W-:Y:S02]  /*1920*/  ISETP.GT.U32.OR P6, PT, R18.reuse, 0x383, P6 ;  /* 0x000003831200780c */ /* 0x040fe400037c4470 */
[----:B------:R-:W-:-:S02]  /*1930*/  ISETP.GT.U32.OR P5, PT, R18, 0x383, P5 ;  /* 0x000003831200780c */ /* 0x000fc40002fa4470 */
[C---:B------:R-:W-:Y:S02]  /*1940*/  ISETP.GT.U32.OR P3, PT, R18.reuse, 0x382, P3 ;  /* 0x000003821200780c */ /* 0x040fe40001f64470 */
[C---:B------:R-:W-:Y:S02]  /*1950*/  ISETP.GT.U32.OR P4, PT, R18.reuse, 0x382, P4 ;  /* 0x000003821200780c */ /* 0x040fe40002784470 */
[C---:B------:R-:W-:Y:S02]  /*1960*/  ISETP.GT.U32.OR P1, PT, R18.reuse, 0x383, P1 ;  /* 0x000003831200780c */ /* 0x040fe40000f24470 */
[C---:B------:R-:W-:Y:S02]  /*1970*/  ISETP.GT.U32.OR P2, PT, R18.reuse, 0x382, P2 ;  /* 0x000003821200780c */ /* 0x040fe40001744470 */
[----:B------:R-:W-:Y:S01]  /*1980*/  ISETP.GT.U32.OR P0, PT, R18, 0x382, P0 ;  /* 0x000003821200780c */ /* 0x000fe20000704470 */
[----:B------:R-:W2:Y:S04]  /*1990*/  @!P6 LDG.E.CONSTANT R13, desc[UR8][R10.64+0x8] ;  /* 0x000008080a0de981 */ /* 0x000ea8000c1e9900 */
[----:B------:R-:W3:Y:S04]  /*19a0*/  @!P5 LDG.E.CONSTANT R16, desc[UR8][R10.64+0xc] ;  /* 0x00000c080a10d981 */ /* 0x000ee8000c1e9900 */
[----:B0-----:R-:W4:Y:S04]  /*19b0*/  @!P3 LDG.E.CONSTANT R17, desc[UR8][R10.64+0x400] ;  /* 0x000400080a11b981 */ /* 0x001f28000c1e9900 */
[----:B------:R-:W5:Y:S04]  /*19c0*/  @!P4 LDG.E.CONSTANT R18, desc[UR8][R10.64+0x404] ;  /* 0x000404080a12c981 */ /* 0x000f68000c1e9900 */
[----:B------:R-:W5:Y:S04]  /*19d0*/  @!P1 LDG.E.CONSTANT R12, desc[UR8][R10.64] ;  /* 0x000000080a0c9981 */ /* 0x000f68000c1e9900 */
[----:B------:R-:W5:Y:S04]  /*19e0*/  @!P2 LDG.E.CONSTANT R20, desc[UR8][R10.64+0x40c] ;  /* 0x00040c080a14a981 */ /* 0x000f68000c1e9900 */
[----:B------:R-:W5:Y:S01]  /*19f0*/  @!P0 LDG.E.CONSTANT R19, desc[UR8][R10.64+0x408] ;  /* 0x000408080a138981 */ /* 0x000f62000c1e9900 */
[----:B------:R-:W-:-:S03]  /*1a00*/  VIADD R15, R15, 0x1 ;  /* 0x000000010f0f7836 */ /* 0x000fc60000000000 */
[----:B--2---:R0:W-:Y:S04]  /*1a10*/  @!P6 STS [R21+0x8], R13 ;  /* 0x0000080d1500e388 */ /* 0x0041e80000000800 */
[----:B---3--:R0:W-:Y:S04]  /*1a20*/  @!P5 STS [R21+0xc], R16 ;  /* 0x00000c101500d388 */ /* 0x0081e80000000800 */
[----:B----4-:R0:W-:Y:S04]  /*1a30*/  @!P3 STS [R21+0x10], R17 ;  /* 0x000010111500b388 */ /* 0x0101e80000000800 */
[----:B-----5:R0:W-:Y:S04]  /*1a40*/  @!P4 STS [R21+0x14], R18 ;  /* 0x000014121500c388 */ /* 0x0201e80000000800 */
[----:B------:R0:W-:Y:S04]  /*1a50*/  @!P1 STS [R21], R12 ;  /* 0x0000000c15009388 */ /* 0x0001e80000000800 */
[----:B------:R0:W-:Y:S04]  /*1a60*/  @!P2 STS [R21+0x1c], R20 ;  /* 0x00001c141500a388 */ /* 0x0001e80000000800 */
[----:B------:R0:W-:Y:S01]  /*1a70*/  @!P0 STS [R21+0x18], R19 ;  /* 0x0000181315008388 */ /* 0x0001e20000000800 */
[----:B------:R-:W-:-:S13]  /*1a80*/  ISETP.NE.AND P0, PT, R15, 0x3, PT ;  /* 0x000000030f00780c */ /* 0x000fda0003f05270 */
[----:B0-----:R-:W-:Y:S05]  /*1a90*/  @P0 BRA `(.L_x_0) ;  /* 0xfffffff0006c0947 */ /* 0x001fea000383ffff */
[----:B------:R-:W0:Y:S01]  /*1aa0*/  LDC.64 R8, c[0x0][0x388] ;  /* 0x0000e200ff087b82 */ /* 0x000e220000000a00 */
[C---:B------:R-:W-:Y:S02]  /*1ab0*/  LOP3.LUT R10, R0.reuse, 0x1f, RZ, 0xc0, !PT ;  /* 0x0000001f000a7812 */ /* 0x040fe400078ec0ff */
[C---:B------:R-:W-:Y:S02]  /*1ac0*/  IADD3 R13, PT, PT, R0.reuse, 0x8, RZ ;  /* 0x00000008000d7810 */ /* 0x040fe40007ffe0ff */
[C---:B------:R-:W-:Y:S02]  /*1ad0*/  SHF.L.U32 R12, R0.reuse, 0x4, RZ ;  /* 0x00000004000c7819 */ /* 0x040fe400000006ff */
[----:B------:R-:W-:Y:S02]  /*1ae0*/  ISETP.GT.U32.AND P0, PT, R0, 0x7, PT ;  /* 0x000000070000780c */ /* 0x000fe40003f04070 */
[----:B------:R-:W-:Y:S02]  /*1af0*/  LEA R11, R3, R10, 0x5 ;  /* 0x0000000a030b7211 */ /* 0x000fe400078e28ff */
[----:B------:R-:W-:-:S02]  /*1b00*/  LOP3.LUT R16, R10, 0x10, RZ, 0x3c, !PT ;  /* 0x000000100a107812 */ /* 0x000fc400078e3cff */
[----:B------:R-:W-:Y:S02]  /*1b10*/  LOP3.LUT R14, R13, 0x1f, RZ, 0xc0, !PT ;  /* 0x0000001f0d0e7812 */ /* 0x000fe400078ec0ff */
[C---:B------:R-:W-:Y:S02]  /*1b20*/  IADD3 R13, PT, PT, R12.reuse, 0x280, RZ ;  /* 0x000002800c0d7810 */ /* 0x040fe40007ffe0ff */
[C---:B------:R-:W-:Y:S02]  /*1b30*/  LOP3.LUT R10, R12.reuse, 0x3e00, RZ, 0xc0, !PT ;  /* 0x00003e000c0a7812 */ /* 0x040fe400078ec0ff */
[----:B------:R-:W-:Y:S02]  /*1b40*/  IADD3 R12, PT, PT, R12, 0x500, RZ ;  /* 0x000005000c0c7810 */ /* 0x000fe40007ffe0ff */
[----:B------:R-:W-:Y:S02]  /*1b50*/  LEA R16, R3, R16, 0x5 ;  /* 0x0000001003107211 */ /* 0x000fe400078e28ff */
[----:B------:R-:W-:-:S02]  /*1b60*/  LOP3.LUT R13, R13, 0x7e00, RZ, 0xc0, !PT ;  /* 0x00007e000d0d7812 */ /* 0x000fc400078ec0ff */
[----:B------:R-:W-:Y:S02]  /*1b70*/  LEA R14, R3, R14, 0x5 ;  /* 0x0000000e030e7211 */ /* 0x000fe400078e28ff */
[----:B------:R-:W-:Y:S02]  /*1b80*/  LOP3.LUT R15, R12, 0x7e00, RZ, 0xc0, !PT ;  /* 0x00007e000c0f7812 */ /* 0x000fe400078ec0ff */
[----:B------:R-:W-:Y:S02]  /*1b90*/  IADD3 R10, PT, PT, R11, R10, RZ ;  /* 0x0000000a0b0a7210 */ /* 0x000fe40007ffe0ff */
[----:B------:R-:W-:Y:S02]  /*1ba0*/  IADD3 R14, PT, PT, R14, R13, RZ ;  /* 0x0000000d0e0e7210 */ /* 0x000fe40007ffe0ff */
[----:B------:R-:W-:Y:S02]  /*1bb0*/  IADD3 R16, PT, PT, R16, R15, RZ ;  /* 0x0000000f10107210 */ /* 0x000fe40007ffe0ff */
[----:B------:R-:W-:-:S02]  /*1bc0*/  @!P0 LEA R12, R3, R0, 0x5 ;  /* 0x00000000030c8211 */ /* 0x000fc400078e28ff */
[C---:B------:R-:W-:Y:S02]  /*1bd0*/  LEA R11, R5.reuse, R10, 0xb ;  /* 0x0000000a050b7211 */ /* 0x040fe400078e58ff */
[C---:B------:R-:W-:Y:S02]  /*1be0*/  LEA R13, R5.reuse, R14, 0xb ;  /* 0x0000000e050d7211 */ /* 0x040fe400078e58ff */
[----:B------:R-:W-:Y:S01]  /*1bf0*/  LEA R15, R5, R16, 0xb ;  /* 0x00000010050f7211 */ /* 0x000fe200078e58ff */
[----:B0-----:R-:W-:Y:S01]  /*1c00*/  IMAD.WIDE.U32 R10, R11, 0x4, R8 ;  /* 0x000000040b0a7825 */ /* 0x001fe200078e0008 */
[----:B------:R-:W-:-:S03]  /*1c10*/  @!P0 LEA R17, R5, R12, 0xb ;  /* 0x0000000c05118211 */ /* 0x000fc600078e58ff */
[--C-:B------:R-:W-:Y:S02]  /*1c20*/  IMAD.WIDE.U32 R12, R13, 0x4, R8.reuse ;  /* 0x000000040d0c7825 */ /* 0x100fe400078e0008 */
[----:B------:R-:W2:Y:S02]  /*1c30*/  LDG.E.CONSTANT R11, desc[UR8][R10.64] ;  /* 0x000000080a0b7981 */ /* 0x000ea4000c1e9900 */
[----:B------:R-:W-:-:S04]  /*1c40*/  IMAD.WIDE.U32 R14, R15, 0x4, R8 ;  /* 0x000000040f0e7825 */ /* 0x000fc800078e0008 */
[----:B------:R-:W-:Y:S02]  /*1c50*/  @!P0 IMAD.WIDE.U32 R8, R17, 0x4, R8 ;  /* 0x0000000411088825 */ /* 0x000fe400078e0008 */
[----:B------:R0:W3:Y:S04]  /*1c60*/  LDG.E.CONSTANT R17, desc[UR8][R12.64] ;  /* 0x000000080c117981 */ /* 0x0000e8000c1e9900 */
[----:B------:R-:W4:Y:S04]  /*1c70*/  LDG.E.CONSTANT R15, desc[UR8][R14.64] ;  /* 0x000000080e0f7981 */ /* 0x000f28000c1e9900 */
[----:B------:R-:W5:Y:S01]  /*1c80*/  @!P0 LDG.E.CONSTANT R9, desc[UR8][R8.64+0x1860] ;  /* 0x0018600808098981 */ /* 0x000f62000c1e9900 */
[----:B------:R-:W-:-:S04]  /*1c90*/  UIADD3 UR4, UPT, UPT, UR5, 0x3840, URZ ;  /* 0x0000384005047890 */ /* 0x000fc8000fffe0ff */
[----:B------:R-:W-:Y:S01]  /*1ca0*/  ULEA UR4, UR6, UR4, 0x18 ;  /* 0x0000000406047291 */ /* 0x000fe2000f8ec0ff */
[----:B0-----:R-:W-:Y:S01]  /*1cb0*/  HFMA2 R13, -RZ, RZ, 0, 0 ;  /* 0x00000000ff0d7431 */ /* 0x001fe200000001ff */
[----:B------:R-:W-:-:S07]  /*1cc0*/  UPLOP3.LUT UP0, UPT, UPT, UPT, UPT, 0x80, 0x8 ;  /* 0x000000000008789c */ /* 0x000fce0003f0f070 */
[----:B--2---:R0:W-:Y:S04]  /*1cd0*/  STS [R2+UR4], R11 ;  /* 0x0000000b02007988 */ /* 0x0041e80008000804 */
[----:B---3--:R0:W-:Y:S04]  /*1ce0*/  STS [R2+UR4+0xa0], R17 ;  /* 0x0000a01102007988 */ /* 0x0081e80008000804 */
[----:B----4-:R0:W-:Y:S04]  /*1cf0*/  STS [R2+UR4+0x140], R15 ;  /* 0x0001400f02007988 */ /* 0x0101e80008000804 */
[----:B-----5:R0:W-:Y:S01]  /*1d00*/  @!P0 STS [R2+UR4+0x1e0], R9 ;  /* 0x0001e00902008988 */ /* 0x0201e20008000804 */
[----:B------:R-:W-:Y:S06]  /*1d10*/  BAR.SYNC.DEFER_BLOCKING 0x0 ;  /* 0x0000000000007b1d */ /* 0x000fec0000010000 */
.L_x_3:
[----:B------:R-:W-:Y:S01]  /*1d20*/  IMAD R12, R4, 0x18, R13 ;  /* 0x00000018040c7824 */ /* 0x000fe200078e020d */
[----:B------:R-:W-:Y:S01]  /*1d30*/  UPLOP3.LUT UP1, UPT, UPT, UPT, UP0, 0x80, 0x8 ;  /* 0x000000000008789c */ /* 0x000fe20003f2f000 */
[----:B01----:R-:W-:-:S10]  /*1d40*/  IMAD.MOV.U32 R15, RZ, RZ, RZ ;  /* 0x000000ffff0f7224 */ /* 0x003fd400078e00ff */
.L_x_2:
[----:B------:R-:W0:Y:S01]  /*1d50*/  S2UR UR6, SR_CgaCtaId ;  /* 0x00000000000679c3 */ /* 0x000e220000008800 */
[----:B------:R-:W-:Y:S01]  /*1d60*/  UMOV UR4, 0x400 ;  /* 0x0000040000047882 */ /* 0x000fe20000000000 */
[C---:B------:R-:W-:Y:S01]  /*1d70*/  LEA R8, R15.reuse, R6, 0x5 ;  /* 0x000000060f087211 */ /* 0x040fe200078e28ff */
[----:B------:R-:W-:Y:S01]  /*1d80*/  UIADD3 UR5, UPT, UPT, UR4, 0x3840, URZ ;  /* 0x0000384004057890 */ /* 0x000fe2000fffe0ff */
[----:B------:R-:W-:Y:S02]  /*1d90*/  IADD3 R14, PT, PT, R12, R15, RZ ;  /* 0x0000000f0c0e7210 */ /* 0x000fe40007ffe0ff */
[----:B------:R-:W-:Y:S02]  /*1da0*/  IADD3 R15, PT, PT, R15, 0x1, RZ ;  /* 0x000000010f0f7810 */ /* 0x000fe40007ffe0ff */
[----:B------:R-:W-:Y:S02]  /*1db0*/  MOV R16, RZ ;  /* 0x000000ff00107202 */ /* 0x000fe40000000f00 */
[----:B------:R-:W-:Y:S01]  /*1dc0*/  ISETP.NE.AND P1, PT, R15, 0x4, PT ;  /* 0x000000040f00780c */ /* 0x000fe20003f25270 */
[----:B0-----:R-:W-:-:S02]  /*1dd0*/  ULEA UR5, UR6, UR5, 0x18 ;  /* 0x0000000506057291 */ /* 0x001fc4000f8ec0ff */
[----:B------:R-:W-:-:S04]  /*1de0*/  ULEA UR4, UR6, UR4, 0x18 ;  /* 0x0000000406047291 */ /* 0x000fc8000f8ec0ff */
[----:B------:R-:W-:-:S06]  /*1df0*/  LEA R8, R8, UR5, 0x2 ;  /* 0x0000000508087c11 */ /* 0x000fcc000f8e10ff */
[----:B-1----:R-:W0:Y:S02]  /*1e00*/  LDS.128 R8, [R8] ;  /* 0x0000000008087984 */ /* 0x002e240000000c00 */
.L_x_1:
[----:B------:R-:W-:-:S05]  /*1e10*/  IMAD R18, R16, 0x18, R13 ;  /* 0x0000001810127824 */ /* 0x000fca00078e020d */
[----:B-1----:R-:W-:-:S05]  /*1e20*/  LEA R17, R18, R7, 0x2 ;  /* 0x0000000712117211 */ /* 0x002fca00078e10ff */
[----:B------:R-:W0:Y:S04]  /*1e30*/  LDL R19, [R17+0xa48] ;  /* 0x000a480011137983 */ /* 0x000e280000100800 */
[----:B------:R-:W2:Y:S04]  /*1e40*/  LDL R21, [R17+0xa40] ;  /* 0x000a400011157983 */ /* 0x000ea80000100800 */
[----:B------:R-:W3:Y:S04]  /*1e50*/  LDL R20, [R17+0xa44] ;  /* 0x000a440011147983 */ /* 0x000ee80000100800 */
[----:B------:R-:W4:Y:S04]  /*1e60*/  LDL R26, [R17+0xa4c] ;  /* 0x000a4c00111a7983 */ /* 0x000f280000100800 */
[----:B------:R-:W5:Y:S01]  /*1e70*/  LDL R22, [R17+0xc] ;  /* 0x00000c0011167983 */ /* 0x000f620000100800 */
[----:B------:R-:W-:-:S03]  /*1e80*/  IMAD R18, R16, 0x78, R14 ;  /* 0x0000007810127824 */ /* 0x000fc600078e020e */
[----:B------:R-:W5:Y:S02]  /*1e90*/  LDL R24, [R17+0x4] ;  /* 0x0000040011187983 */ /* 0x000f640000100800 */
[----:B------:R-:W-:Y:S02]  /*1ea0*/  LEA R18, R18, UR4, 0x2 ;  /* 0x0000000412127c11 */ /* 0x000fe4000f8e10ff */
[----:B------:R-:W5:Y:S04]  /*1eb0*/  LDL R25, [R17] ;  /* 0x0000000011197983 */ /* 0x000f680000100800 */
[----:B------:R-:W0:Y:S04]  /*1ec0*/  LDS R27, [R18+0x32c0] ;  /* 0x0032c000121b7984 */ /* 0x000e280000000800 */
[----:B------:R-:W5:Y:S01]  /*1ed0*/  LDL R23, [R17+0x8] ;  /* 0x0000080011177983 */ /* 0x000f620000100800 */
[----:B0-----:R-:W-:-:S03]  /*1ee0*/  FFMA R34, R10, R27, R19 ;  /* 0x0000001b0a227223 */ /* 0x001fc60000000013 */
[----:B------:R-:W5:Y:S01]  /*1ef0*/  LDL R19, [R17+0x128] ;  /* 0x0001280011137983 */ /* 0x000f620000100800 */
[----:B--2---:R-:W-:-:S03]  /*1f00*/  FFMA R28, R8, R27, R21 ;  /* 0x0000001b081c7223 */ /* 0x004fc60000000015 */
[----:B------:R-:W2:Y:S04]  /*1f10*/  LDL R21, [R17+0x120] ;  /* 0x0001200011157983 */ /* 0x000ea80000100800 */
[----:B------:R0:W-:Y:S04]  /*1f20*/  STL [R17+0xa40], R28 ;  /* 0x000a401c11007387 */ /* 0x0001e80000100800 */
[----:B0-----:R-:W2:Y:S01]  /*1f30*/  LDL R28, [R17+0x12c] ;  /* 0x00012c00111c7983 */ /* 0x001ea20000100800 */
[-C--:B---3--:R-:W-:Y:S01]  /*1f40*/  FFMA R32, R9, R27.reuse, R20 ;  /* 0x0000001b09207223 */ /* 0x088fe20000000014 */
[----:B----4-:R-:W-:-:S02]  /*1f50*/  FFMA R38, R11, R27, R26 ;  /* 0x0000001b0b267223 */ /* 0x010fc4000000001a */
[----:B------:R-:W3:Y:S04]  /*1f60*/  LDL R20, [R17+0x124] ;  /* 0x0001240011147983 */ /* 0x000ee80000100800 */
[----:B------:R-:W5:Y:S04]  /*1f70*/  LDS R26, [R18] ;  /* 0x00000000121a7984 */ /* 0x000f680000000800 */
[----:B------:R-:W4:Y:S01]  /*1f80*/  LDL R27, [R17+0x480] ;  /* 0x00048000111b7983 */ /* 0x000f220000100800 */
[----:B-----5:R-:W-:-:S03]  /*1f90*/  FFMA R40, R11, R26, R22 ;  /* 0x0000001a0b287223 */ /* 0x020fc60000000016 */
[----:B------:R-:W5:Y:S01]  /*1fa0*/  LDL R22, [R17+0x244] ;  /* 0x0002440011167983 */ /* 0x000f620000100800 */
[-C--:B------:R-:W-:Y:S01]  /*1fb0*/  FFMA R24, R9, R26.reuse, R24 ;  /* 0x0000001a09187223 */ /* 0x080fe20000000018 */
[-C--:B------:R-:W-:Y:S01]  /*1fc0*/  FFMA R30, R8, R26.reuse, R25 ;  /* 0x0000001a081e7223 */ /* 0x080fe20000000019 */
[C---:B------:R-:W-:Y:S01]  /*1fd0*/  FFMA R36, R10.reuse, R26, R23 ;  /* 0x0000001a0a247223 */ /* 0x040fe20000000017 */
[----:B------:R-:W-:Y:S04]  /*1fe0*/  STL [R17+0xa4c], R38 ;  /* 0x000a4c2611007387 */ /* 0x000fe80000100800 */
[----:B------:R0:W-:Y:S04]  /*1ff0*/  STL [R17+0x4], R24 ;  /* 0x0000041811007387 */ /* 0x0001e80000100800 */
[----:B------:R-:W1:Y:S04]  /*2000*/  LDS R26, [R18+0x5a0] ;  /* 0x0005a000121a7984 */ /* 0x000e680000000800 */
[----:B------:R-:W4:Y:S04]  /*2010*/  LDL R23, [R17+0x248] ;  /* 0x0002480011177983 */ /* 0x000f280000100800 */
[----:B0-----:R-:W4:Y:S04]  /*2020*/  LDL R24, [R17+0x24c] ;  /* 0x00024c0011187983 */ /* 0x001f280000100800 */
[----:B------:R-:W4:Y:S04]  /*2030*/  LDL R25, [R17+0x240] ;  /* 0x0002400011197983 */ /* 0x000f280000100800 */
[----:B------:R2:W-:Y:S04]  /*2040*/  STL [R17+0xc], R40 ;  /* 0x00000c2811007387 */ /* 0x0005e80000100800 */
[----:B------:R0:W-:Y:S04]  /*2050*/  STL [R17+0xa44], R32 ;  /* 0x000a442011007387 */ /* 0x0001e80000100800 */
[----:B------:R3:W-:Y:S01]  /*2060*/  STL [R17+0xa48], R34 ;  /* 0x000a482211007387 */ /* 0x0007e20000100800 */
[----:B-1----:R-:W-:-:S03]  /*2070*/  FFMA R38, R10, R26, R19 ;  /* 0x0000001a0a267223 */ /* 0x002fc60000000013 */
[----:B------:R-:W4:Y:S01]  /*2080*/  LDL R19, [R17+0x368] ;  /* 0x0003680011137983 */ /* 0x000f220000100800 */
[----:B--2---:R-:W-:-:S03]  /*2090*/  FFMA R40, R11, R26, R28 ;  /* 0x0000001a0b287223 */ /* 0x004fc6000000001c */
[----:B------:R-:W2:Y:S01]  /*20a0*/  LDL R28, [R17+0x364] ;  /* 0x00036400111c7983 */ /* 0x000ea20000100800 */
[-C--:B0-----:R-:W-:Y:S01]  /*20b0*/  FFMA R32, R8, R26.reuse, R21 ;  /* 0x0000001a08207223 */ /* 0x081fe20000000015 */
[C---:B---3--:R-:W-:Y:S02]  /*20c0*/  FFMA R34, R9.reuse, R26, R20 ;  /* 0x0000001a09227223 */ /* 0x048fe40000000014 */
[----:B------:R-:W5:Y:S04]  /*20d0*/  LDS R20, [R18+0xb40] ;  /* 0x000b400012147984 */ /* 0x000f680000000800 */
[----:B------:R-:W3:Y:S04]  /*20e0*/  LDL R26, [R17+0x36c] ;  /* 0x00036c00111a7983 */ /* 0x000ee80000100800 */
[----:B------:R-:W3:Y:S04]  /*20f0*/  LDL R21, [R17+0x360] ;  /* 0x0003600011157983 */ /* 0x000ee80000100800 */
[----:B------:R5:W-:Y:S02]  /*2100*/  STL [R17+0x120], R32 ;  /* 0x0001202011007387 */ /* 0x000be40000100800 */
[----:B-----5:R-:W-:-:S02]  /*2110*/  FFMA R32, R9, R20, R22 ;  /* 0x0000001409207223 */ /* 0x020fc40000000016 */
[----:B------:R-:W5:Y:S04]  /*2120*/  LDL R22, [R17+0x484] ;  /* 0x0004840011167983 */ /* 0x000f680000100800 */
[----:B------:R4:W-:Y:S02]  /*2130*/  STL [R17+0x128], R38 ;  /* 0x0001282611007387 */ /* 0x0009e40000100800 */
[-C--:B----4-:R-:W-:Y:S02]  /*2140*/  FFMA R38, R11, R20.reuse, R24 ;  /* 0x000000140b267223 */ /* 0x090fe40000000018 */
[----:B------:R-:W0:Y:S04]  /*2150*/  LDS R24, [R18+0x10e0] ;  /* 0x0010e00012187984 */ /* 0x000e280000000800 */
[----:B------:R1:W-:Y:S04]  /*2160*/  STL [R17+0x8], R36 ;  /* 0x0000082411007387 */ /* 0x0003e80000100800 */
[----:B------:R-:W-:Y:S01]  /*2170*/  STL [R17+0x244], R32 ;  /* 0x0002442011007387 */ /* 0x000fe20000100800 */
[----:B-1----:R-:W-:-:S03]  /*2180*/  FFMA R36, R10, R20, R23 ;  /* 0x000000140a247223 */ /* 0x002fc60000000017 */
[----:B------:R-:W4:Y:S04]  /*2190*/  LDL R23, [R17+0x488] ;  /* 0x0004880011177983 */ /* 0x000f280000100800 */
[----:B------:R1:W-:Y:S04]  /*21a0*/  STL [R17], R30 ;  /* 0x0000001e11007387 */ /* 0x0003e80000100800 */
[----:B------:R2:W-:Y:S01]  /*21b0*/  STL [R17+0x124], R34 ;  /* 0x0001242211007387 */ /* 0x0005e20000100800 */
[----:B-1----:R-:W-:-:S03]  /*21c0*/  FFMA R30, R8, R20, R25 ;  /* 0x00000014081e7223 */ /* 0x002fc60000000019 */
[----:B------:R-:W4:Y:S04]  /*21d0*/  LDL R20, [R17+0x48c] ;  /* 0x00048c0011147983 */ /* 0x000f280000100800 */
[----:B------:R-:W-:Y:S04]  /*21e0*/  STL [R17+0x248], R36 ;  /* 0x0002482411007387 */ /* 0x000fe80000100800 */
[----:B------:R-:W-:Y:S04]  /*21f0*/  STL [R17+0x240], R30 ;  /* 0x0002401e11007387 */ /* 0x000fe80000100800 */
[----:B------:R-:W4:Y:S01]  /*2200*/  LDL R25, [R17+0x5a0] ;  /* 0x0005a00011197983 */ /* 0x000f220000100800 */
[----:B0-----:R-:W-:-:S03]  /*2210*/  FFMA R32, R10, R24, R19 ;  /* 0x000000180a207223 */ /* 0x001fc60000000013 */
[----:B------:R-:W0:Y:S01]  /*2220*/  LDS R19, [R18+0x1680] ;  /* 0x0016800012137984 */ /* 0x000e220000000800 */
[-C--:B--2---:R-:W-:Y:S01]  /*2230*/  FFMA R34, R9, R24.reuse, R28 ;  /* 0x0000001809227223 */ /* 0x084fe2000000001c */
[----:B0-----:R-:W-:Y:S02]  /*2240*/  FFMA R28, R8, R19, R27 ;  /* 0x00000013081c7223 */ /* 0x001fe4000000001b */
[----:B------:R-:W2:Y:S01]  /*2250*/  LDL R27, [R17+0x5a8] ;  /* 0x0005a800111b7983 */ /* 0x000ea20000100800 */
[----:B---3--:R-:W-:-:S03]  /*2260*/  FFMA R36, R11, R24, R26 ;  /* 0x000000180b247223 */ /* 0x008fc6000000001a */
[----:B------:R-:W3:Y:S01]  /*2270*/  LDL R26, [R17+0x5ac] ;  /* 0x0005ac00111a7983 */ /* 0x000ee20000100800 */
[----:B------:R-:W-:-:S03]  /*2280*/  FFMA R30, R8, R24, R21 ;  /* 0x00000018081e7223 */ /* 0x000fc60000000015 */
        /* <DEDUP_REMOVED lines=12> */
[----:B------:R-:W4:Y:S04]  /*2350*/  LDL R20, [R17+0x6cc] ;  /* 0x0006cc0011147983 */ /* 0x000f280000100800 */
[----:B------:R-:W-:Y:S04]  /*2360*/  STL [R17+0x12c], R40 ;  /* 0x00012c2811007387 */ /* 0x000fe80000100800 */
[----:B------:R-:W-:Y:S04]  /*2370*/  STL [R17+0x368], R32 ;  /* 0x0003682011007387 */ /* 0x000fe80000100800 */
[----:B------:R0:W-:Y:S04]  /*2380*/  STL [R17+0x480], R28 ;  /* 0x0004801c11007387 */ /* 0x0001e80000100800 */
[----:B------:R-:W-:Y:S01]  /*2390*/  STL [R17+0x484], R30 ;  /* 0x0004841e11007387 */ /* 0x000fe20000100800 */
[----:B0-----:R-:W-:-:S03]  /*23a0*/  FFMA R28, R8, R23, R25 ;  /* 0x00000017081c7223 */ /* 0x001fc60000000019 */
[----:B------:R-:W4:Y:S04]  /*23b0*/  LDL R25, [R17+0x7e0] ;  /* 0x0007e00011197983 */ /* 0x000f280000100800 */
[----:B------:R-:W-:Y:S01]  /*23c0*/  STL [R17+0x488], R34 ;  /* 0x0004882211007387 */ /* 0x000fe20000100800 */
[----:B--2---:R-:W-:-:S03]  /*23d0*/  FFMA R36, R10, R23, R27 ;  /* 0x000000170a247223 */ /* 0x004fc6000000001b */
[----:B------:R-:W0:Y:S01]  /*23e0*/  LDS R27, [R18+0x21c0] ;  /* 0x0021c000121b7984 */ /* 0x000e220000000800 */
[----:B---3--:R-:W-:-:S03]  /*23f0*/  FFMA R40, R11, R23, R26 ;  /* 0x000000170b287223 */ /* 0x008fc6000000001a */
[----:B------:R-:W2:Y:S01]  /*2400*/  LDL R26, [R17+0x7ec] ;  /* 0x0007ec00111a7983 */ /* 0x000ea20000100800 */
[----:B------:R-:W-:-:S03]  /*2410*/  FFMA R32, R9, R23, R24 ;  /* 0x0000001709207223 */ /* 0x000fc60000000018 */
[----:B------:R-:W3:Y:S04]  /*2420*/  LDL R24, [R17+0x7e4] ;  /* 0x0007e40011187983 */ /* 0x000ee80000100800 */
[----:B------:R-:W3:Y:S01]  /*2430*/  LDL R23, [R17+0x7e8] ;  /* 0x0007e80011177983 */ /* 0x000ee20000100800 */
[----:B0-----:R-:W-:-:S03]  /*2440*/  FFMA R30, R8, R27, R21 ;  /* 0x0000001b081e7223 */ /* 0x001fc60000000015 */
[----:B------:R-:W3:Y:S01]  /*2450*/  LDL R21, [R17+0x900] ;  /* 0x0009000011157983 */ /* 0x000ee20000100800 */
[----:B-----5:R-:W-:-:S03]  /*2460*/  FFMA R34, R9, R27, R22 ;  /* 0x0000001b09227223 */ /* 0x020fc60000000016 */
[----:B------:R-:W5:Y:S04]  /*2470*/  LDL R22, [R17+0x904] ;  /* 0x0009040011167983 */ /* 0x000f680000100800 */
[----:B------:R-:W-:Y:S04]  /*2480*/  STL [R17+0x48c], R38 ;  /* 0x00048c2611007387 */ /* 0x000fe80000100800 */
[----:B------:R4:W-:Y:S04]  /*2490*/  STL [R17+0x5a8], R36 ;  /* 0x0005a82411007387 */ /* 0x0009e80000100800 */
[----:B------:R-:W-:Y:S04]  /*24a0*/  STL [R17+0x5a0], R28 ;  /* 0x0005a01c11007387 */ /* 0x000fe80000100800 */
[----:B------:R-:W0:Y:S01]  /*24b0*/  LDS R28, [R18+0x2760] ;  /* 0x00276000121c7984 */ /* 0x000e220000000800 */
[----:B----4-:R-:W-:-:S03]  /*24c0*/  FFMA R36, R10, R27, R19 ;  /* 0x0000001b0a247223 */ /* 0x010fc60000000013 */
[----:B------:R-:W4:Y:S01]  /*24d0*/  LDL R19, [R17+0x908] ;  /* 0x0009080011137983 */ /* 0x000f220000100800 */
[----:B------:R-:W-:-:S03]  /*24e0*/  FFMA R38, R11, R27, R20 ;  /* 0x0000001b0b267223 */ /* 0x000fc60000000014 */
[----:B------:R-:W4:Y:S04]  /*24f0*/  LDL R20, [R17+0x90c] ;  /* 0x00090c0011147983 */ /* 0x000f280000100800 */
[----:B------:R-:W1:Y:S04]  /*2500*/  LDS R27, [R18+0x2d00] ;  /* 0x002d0000121b7984 */ /* 0x000e680000000800 */
[----:B------:R-:W-:Y:S04]  /*2510*/  STL [R17+0x6c8], R36 ;  /* 0x0006c82411007387 */ /* 0x000fe80000100800 */
[----:B------:R0:W-:Y:S04]  /*2520*/  STL [R17+0x5a4], R32 ;  /* 0x0005a42011007387 */ /* 0x0001e80000100800 */
[----:B------:R3:W-:Y:S04]  /*2530*/  STL [R17+0x6c0], R30 ;  /* 0x0006c01e11007387 */ /* 0x0007e80000100800 */
[----:B------:R3:W-:Y:S01]  /*2540*/  STL [R17+0x6c4], R34 ;  /* 0x0006c42211007387 */ /* 0x0007e20000100800 */
[----:B0-----:R-:W-:-:S03]  /*2550*/  FFMA R32, R8, R28, R25 ;  /* 0x0000001c08207223 */ /* 0x001fc60000000019 */
[----:B------:R-:W4:Y:S01]  /*2560*/  LDL R25, [R17+0xa20] ;  /* 0x000a200011197983 */ /* 0x000f220000100800 */
[----:B--2---:R-:W-:-:S03]  /*2570*/  FFMA R36, R11, R28, R26 ;  /* 0x0000001c0b247223 */ /* 0x004fc6000000001a */
[----:B------:R-:W2:Y:S01]  /*2580*/  LDL R26, [R17+0xa24] ;  /* 0x000a2400111a7983 */ /* 0x000ea20000100800 */
[----:B---3--:R-:W-:-:S03]  /*2590*/  FFMA R30, R9, R28, R24 ;  /* 0x0000001c091e7223 */ /* 0x008fc60000000018 */
[----:B------:R-:W3:Y:S01]  /*25a0*/  LDL R24, [R17+0xa2c] ;  /* 0x000a2c0011187983 */ /* 0x000ee20000100800 */
[----:B------:R-:W-:-:S03]  /*25b0*/  FFMA R34, R10, R28, R23 ;  /* 0x0000001c0a227223 */ /* 0x000fc60000000017 */
[----:B------:R-:W3:Y:S01]  /*25c0*/  LDL R23, [R17+0x10] ;  /* 0x0000100011177983 */ /* 0x000ee20000100800 */
[----:B-1----:R-:W-:-:S03]  /*25d0*/  FFMA R28, R8, R27, R21 ;  /* 0x0000001b081c7223 */ /* 0x002fc60000000015 */
[----:B------:R-:W3:Y:S01]  /*25e0*/  LDL R21, [R17+0xa28] ;  /* 0x000a280011157983 */ /* 0x000ee20000100800 */
[----:B-----5:R-:W-:-:S05]  /*25f0*/  FFMA R22, R9, R27, R22 ;  /* 0x0000001b09167223 */ /* 0x020fca0000000016 */
[----:B------:R0:W-:Y:S04]  /*2600*/  STL [R17+0x904], R22 ;  /* 0x0009041611007387 */ /* 0x0001e80000100800 */
[----:B0-----:R-:W5:Y:S04]  /*2610*/  LDL R22, [R17+0x1c] ;  /* 0x00001c0011167983 */ /* 0x001f680000100800 */
[----:B------:R4:W-:Y:S04]  /*2620*/  STL [R17+0x7e4], R30 ;  /* 0x0007e41e11007387 */ /* 0x0009e80000100800 */
[----:B------:R0:W-:Y:S01]  /*2630*/  STL [R17+0x7e8], R34 ;  /* 0x0007e82211007387 */ /* 0x0001e20000100800 */
[----:B----4-:R-:W-:-:S03]  /*2640*/  FFMA R30, R10, R27, R19 ;  /* 0x0000001b0a1e7223 */ /* 0x010fc60000000013 */
[----:B------:R-:W4:Y:S01]  /*2650*/  LDL R19, [R17+0x18] ;  /* 0x0000180011137983 */ /* 0x000f220000100800 */
[----:B0-----:R-:W-:-:S03]  /*2660*/  FFMA R34, R11, R27, R20 ;  /* 0x0000001b0b227223 */ /* 0x001fc60000000014 */
[----:B------:R-:W0:Y:S04]  /*2670*/  LDS R27, [R18+0x32a0] ;  /* 0x0032a000121b7984 */ /* 0x000e280000000800 */
[----:B------:R-:W4:Y:S04]  /*2680*/  LDL R20, [R17+0x14] ;  /* 0x0000140011147983 */ /* 0x000f280000100800 */
[----:B------:R-:W-:Y:S04]  /*2690*/  STL [R17+0x7e0], R32 ;  /* 0x0007e02011007387 */ /* 0x000fe80000100800 */
[----:B------:R-:W-:Y:S04]  /*26a0*/  STL [R17+0x7ec], R36 ;  /* 0x0007ec2411007387 */ /* 0x000fe80000100800 */
[----:B------:R0:W-:Y:S02]  /*26b0*/  STL [R17+0x900], R28 ;  /* 0x0009001c11007387 */ /* 0x0001e40000100800 */
[----:B0-----:R-:W-:-:S02]  /*26c0*/  FFMA R28, R8, R27, R25 ;  /* 0x0000001b081c7223 */ /* 0x001fc40000000019 */
[----:B------:R-:W-:Y:S04]  /*26d0*/  STL [R17+0x5ac], R40 ;  /* 0x0005ac2811007387 */ /* 0x000fe80000100800 */
[----:B------:R-:W-:Y:S04]  /*26e0*/  STL [R17+0x908], R30 ;  /* 0x0009081e11007387 */ /* 0x000fe80000100800 */
[----:B------:R-:W4:Y:S01]  /*26f0*/  LDL R25, [R17+0x130] ;  /* 0x0001300011197983 */ /* 0x000f220000100800 */
[-C--:B--2---:R-:W-:Y:S01]  /*2700*/  FFMA R26, R9, R27.reuse, R26 ;  /* 0x0000001b091a7223 */ /* 0x084fe2000000001a */
[----:B---3--:R-:W-:-:S04]  /*2710*/  FFMA R36, R11, R27, R24 ;  /* 0x0000001b0b247223 */ /* 0x008fc80000000018 */
[----:B------:R0:W-:Y:S04]  /*2720*/  STL [R17+0xa24], R26 ;  /* 0x000a241a11007387 */ /* 0x0001e80000100800 */
[----:B------:R-:W2:Y:S04]  /*2730*/  LDL R24, [R17+0x134] ;  /* 0x0001340011187983 */ /* 0x000ea80000100800 */
[----:B0-----:R-:W3:Y:S01]  /*2740*/  LDL R26, [R17+0x13c] ;  /* 0x00013c00111a7983 */ /* 0x001ee20000100800 */
[----:B------:R-:W-:-:S03]  /*2750*/  FFMA R32, R10, R27, R21 ;  /* 0x0000001b0a207223 */ /* 0x000fc60000000015 */
[----:B------:R-:W5:Y:S04]  /*2760*/  LDS R27, [R18+0x10] ;  /* 0x00001000121b7984 */ /* 0x000f680000000800 */
[----:B------:R-:W2:Y:S01]  /*2770*/  LDL R21, [R17+0x138] ;  /* 0x0001380011157983 */ /* 0x000ea20000100800 */
[-C--:B-----5:R-:W-:Y:S01]  /*2780*/  FFMA R40, R11, R27.reuse, R22 ;  /* 0x0000001b0b287223 */ /* 0x0a0fe20000000016 */
[-C--:B------:R-:W-:Y:S02]  /*2790*/  FFMA R30, R8, R27.reuse, R23 ;  /* 0x0000001b081e7223 */ /* 0x080fe40000000017 */
[----:B------:R-:W5:Y:S04]  /*27a0*/  LDL R22, [R17+0x254] ;  /* 0x0002540011167983 */ /* 0x000f680000100800 */
[----:B------:R-:W5:Y:S04]  /*27b0*/  LDL R23, [R17+0x250] ;  /* 0x0002500011177983 */ /* 0x000f680000100800 */
[----:B------:R4:W-:Y:S04]  /*27c0*/  STL [R17+0x6cc], R38 ;  /* 0x0006cc2611007387 */ /* 0x0009e80000100800 */
[----:B------:R0:W-:Y:S01]  /*27d0*/  STL [R17+0x90c], R34 ;  /* 0x00090c2211007387 */ /* 0x0001e20000100800 */
[----:B----4-:R-:W-:-:S03]  /*27e0*/  FFMA R38, R10, R27, R19 ;  /* 0x0000001b0a267223 */ /* 0x010fc60000000013 */
[----:B------:R-:W4:Y:S01]  /*27f0*/  LDL R19, [R17+0x258] ;  /* 0x0002580011137983 */ /* 0x000f220000100800 */
[----:B0-----:R-:W-:-:S03]  /*2800*/  FFMA R34, R9, R27, R20 ;  /* 0x0000001b09227223 */ /* 0x001fc60000000014 */
[----:B------:R-:W0:Y:S04]  /*2810*/  LDS R27, [R18+0x5b0] ;  /* 0x0005b000121b7984 */ /* 0x000e280000000800 */
[----:B------:R-:W-:Y:S04]  /*2820*/  STL [R17+0x18], R38 ;  /* 0x0000182611007387 */ /* 0x000fe80000100800 */
[----:B------:R-:W4:Y:S04]  /*2830*/  LDL R20, [R17+0x25c] ;  /* 0x00025c0011147983 */ /* 0x000f280000100800 */
[----:B------:R-:W-:Y:S04]  /*2840*/  STL [R17+0xa28], R32 ;  /* 0x000a282011007387 */ /* 0x000fe80000100800 */
[----:B------:R0:W-:Y:S04]  /*2850*/  STL [R17+0xa20], R28 ;  /* 0x000a201c11007387 */ /* 0x0001e80000100800 */
[----:B------:R1:W-:Y:S04]  /*2860*/  STL [R17+0xa2c], R36 ;  /* 0x000a2c2411007387 */ /* 0x0003e80000100800 */
[----:B------:R-:W-:Y:S04]  /*2870*/  STL [R17+0x14], R34 ;  /* 0x0000142211007387 */ /* 0x000fe80000100800 */
[----:B------:R-:W-:Y:S01]  /*2880*/  STL [R17+0x10], R30 ;  /* 0x0000101e11007387 */ /* 0x000fe20000100800 */
[----:B0-----:R-:W-:-:S03]  /*2890*/  FFMA R28, R8, R27, R25 ;  /* 0x0000001b081c7223 */ /* 0x001fc60000000019 */
[----:B------:R-:W4:Y:S01]  /*28a0*/  LDL R25, [R17+0x370] ;  /* 0x0003700011197983 */ /* 0x000f220000100800 */
[----:B---3--:R-:W-:-:S03]  /*28b0*/  FFMA R38, R11, R27, R26 ;  /* 0x0000001b0b267223 */ /* 0x008fc6000000001a */
[----:B------:R-:W5:Y:S01]  /*28c0*/  LDS R26, [R18+0xb50] ;  /* 0x000b5000121a7984 */ /* 0x000f620000000800 */
[----:B--2---:R-:W-:-:S03]  /*28d0*/  FFMA R32, R9, R27, R24 ;  /* 0x0000001b09207223 */ /* 0x004fc60000000018 */
[----:B------:R-:W2:Y:S01]  /*28e0*/  LDL R24, [R17+0x374] ;  /* 0x0003740011187983 */ /* 0x000ea20000100800 */
[----:B-1----:R-:W-:-:S03]  /*28f0*/  FFMA R36, R10, R27, R21 ;  /* 0x0000001b0a247223 */ /* 0x002fc60000000015 */
[----:B------:R-:W3:Y:S04]  /*2900*/  LDL R21, [R17+0x378] ;  /* 0x0003780011157983 */ /* 0x000ee80000100800 */
[----:B------:R-:W-:Y:S04]  /*2910*/  STL [R17+0x130], R28 ;  /* 0x0001301c11007387 */ /* 0x000fe80000100800 */
[----:B------:R-:W0:Y:S04]  /*2920*/  LDS R28, [R18+0x10f0] ;  /* 0x0010f000121c7984 */ /* 0x000e280000000800 */
[----:B------:R-:W3:Y:S01]  /*2930*/  LDL R27, [R17+0x498] ;  /* 0x00049800111b7983 */ /* 0x000ee20000100800 */
[----:B-----5:R-:W-:-:S03]  /*2940*/  FFMA R34, R9, R26, R22 ;  /* 0x0000001a09227223 */ /* 0x020fc60000000016 */
[----:B------:R-:W5:Y:S01]  /*2950*/  LDL R22, [R17+0x37c] ;  /* 0x00037c0011167983 */ /* 0x000f620000100800 */
[----:B------:R-:W-:-:S03]  /*2960*/  FFMA R30, R8, R26, R23 ;  /* 0x0000001a081e7223 */ /* 0x000fc60000000017 */
[----:B------:R-:W5:Y:S04]  /*2970*/  LDL R23, [R17+0x490] ;  /* 0x0004900011177983 */ /* 0x000f680000100800 */
[----:B------:R4:W-:Y:S04]  /*2980*/  STL [R17+0x138], R36 ;  /* 0x0001382411007387 */ /* 0x0009e80000100800 */
[----:B------:R1:W-:Y:S01]  /*2990*/  STL [R17+0x13c], R38 ;  /* 0x00013c2611007387 */ /* 0x0003e20000100800 */
[----:B----4-:R-:W-:-:S03]  /*29a0*/  FFMA R36, R10, R26, R19 ;  /* 0x0000001a0a247223 */ /* 0x010fc60000000013 */
[----:B------:R-:W4:Y:S01]  /*29b0*/  LDS R19, [R18+0x1690] ;  /* 0x0016900012137984 */ /* 0x000f220000000800 */
[----:B-1----:R-:W-:-:S03]  /*29c0*/  FFMA R38, R11, R26, R20 ;  /* 0x0000001a0b267223 */ /* 0x002fc60000000014 */
[----:B------:R-:W4:Y:S04]  /*29d0*/  LDL R26, [R17+0x494] ;  /* 0x00049400111a7983 */ /* 0x000f280000100800 */
[----:B------:R-:W4:Y:S04]  /*29e0*/  LDL R20, [R17+0x49c] ;  /* 0x00049c0011147983 */ /* 0x000f280000100800 */
        /* <DEDUP_REMOVED lines=10> */
[----:B-----5:R-:W-:-:S03]  /*2a90*/  FFMA R36, R11, R28, R22 ;  /* 0x0000001c0b247223 */ /* 0x020fc60000000016 */
[----:B------:R-:W5:Y:S01]  /*2aa0*/  LDL R22, [R17+0x5bc] ;  /* 0x0005bc0011167983 */ /* 0x000f620000100800 */
[----:B----4-:R-:W-:-:S03]  /*2ab0*/  FFMA R28, R8, R19, R23 ;  /* 0x00000013081c7223 */ /* 0x010fc60000000017 */
[----:B------:R-:W4:Y:S04]  /*2ac0*/  LDL R23, [R17+0x5b8] ;  /* 0x0005b80011177983 */ /* 0x000f280000100800 */
[----:B------:R0:W-:Y:S04]  /*2ad0*/  STL [R17+0x378], R34 ;  /* 0x0003782211007387 */ /* 0x0001e80000100800 */
[----:B------:R-:W-:Y:S01]  /*2ae0*/  STL [R17+0x25c], R38 ;  /* 0x00025c2611007387 */ /* 0x000fe20000100800 */
[----:B0-----:R-:W-:-:S03]  /*2af0*/  FFMA R34, R10, R19, R27 ;  /* 0x000000130a227223 */ /* 0x001fc6000000001b */
[----:B------:R-:W2:Y:S04]  /*2b00*/  LDS R27, [R18+0x1c30] ;  /* 0x001c3000121b7984 */ /* 0x000ea80000000800 */
[----:B------:R0:W-:Y:S02]  /*2b10*/  STL [R17+0x374], R32 ;  /* 0x0003742011007387 */ /* 0x0001e40000100800 */
[-C--:B0-----:R-:W-:Y:S01]  /*2b20*/  FFMA R32, R9, R19.reuse, R26 ;  /* 0x0000001309207223 */ /* 0x081fe2000000001a */
[----:B------:R-:W-:Y:S01]  /*2b30*/  FFMA R38, R11, R19, R20 ;  /* 0x000000130b267223 */ /* 0x000fe20000000014 */
[----:B------:R-:W5:Y:S04]  /*2b40*/  LDL R26, [R17+0x6d4] ;  /* 0x0006d400111a7983 */ /* 0x000f680000100800 */
[----:B------:R-:W5:Y:S04]  /*2b50*/  LDL R19, [R17+0x6d8] ;  /* 0x0006d80011137983 */ /* 0x000f680000100800 */
[----:B------:R-:W5:Y:S04]  /*2b60*/  LDL R20, [R17+0x6dc] ;  /* 0x0006dc0011147983 */ /* 0x000f680000100800 */
[----:B------:R-:W-:Y:S04]  /*2b70*/  STL [R17+0x498], R34 ;  /* 0x0004982211007387 */ /* 0x000fe80000100800 */
[----:B------:R-:W-:Y:S04]  /*2b80*/  STL [R17+0x1c], R40 ;  /* 0x00001c2811007387 */ /* 0x000fe80000100800 */
[----:B------:R-:W-:Y:S04]  /*2b90*/  STL [R17+0x370], R30 ;  /* 0x0003701e11007387 */ /* 0x000fe80000100800 */
[----:B------:R0:W-:Y:S04]  /*2ba0*/  STL [R17+0x490], R28 ;  /* 0x0004901c11007387 */ /* 0x0001e80000100800 */
[----:B0-----:R-:W5:Y:S01]  /*2bb0*/  LDL R28, [R17+0x7f4] ;  /* 0x0007f400111c7983 */ /* 0x001f620000100800 */
[----:B--2---:R-:W-:-:S05]  /*2bc0*/  FFMA R24, R9, R27, R24 ;  /* 0x0000001b09187223 */ /* 0x004fca0000000018 */
[----:B------:R0:W-:Y:S04]  /*2bd0*/  STL [R17+0x5b4], R24 ;  /* 0x0005b41811007387 */ /* 0x0001e80000100800 */
[----:B0-----:R-:W2:Y:S01]  /*2be0*/  LDL R24, [R17+0x7fc] ;  /* 0x0007fc0011187983 */ /* 0x001ea20000100800 */
[----:B---3--:R-:W-:-:S03]  /*2bf0*/  FFMA R30, R8, R27, R21 ;  /* 0x0000001b081e7223 */ /* 0x008fc60000000015 */
[----:B------:R-:W0:Y:S01]  /*2c00*/  LDS R21, [R18+0x21d0] ;  /* 0x0021d00012157984 */ /* 0x000e220000000800 */
[----:B----4-:R-:W-:-:S03]  /*2c10*/  FFMA R34, R10, R27, R23 ;  /* 0x0000001b0a227223 */ /* 0x010fc60000000017 */
[----:B------:R-:W3:Y:S01]  /*2c20*/  LDL R23, [R17+0x7f8] ;  /* 0x0007f80011177983 */ /* 0x000ee20000100800 */
[----:B-----5:R-:W-:-:S03]  /*2c30*/  FFMA R40, R11, R27, R22 ;  /* 0x0000001b0b287223 */ /* 0x020fc60000000016 */
[----:B------:R-:W4:Y:S01]  /*2c40*/  LDL R27, [R17+0x7f0] ;  /* 0x0007f000111b7983 */ /* 0x000f220000100800 */
[----:B0-----:R-:W-:-:S03]  /*2c50*/  FFMA R22, R8, R21, R25 ;  /* 0x0000001508167223 */ /* 0x001fc60000000019 */
[----:B------:R-:W-:Y:S04]  /*2c60*/  STL [R17+0x37c], R36 ;  /* 0x00037c2411007387 */ /* 0x000fe80000100800 */
[----:B------:R0:W-:Y:S04]  /*2c70*/  STL [R17+0x494], R32 ;  /* 0x0004942011007387 */ /* 0x0001e80000100800 */
[----:B------:R-:W-:Y:S04]  /*2c80*/  STL [R17+0x49c], R38 ;  /* 0x00049c2611007387 */ /* 0x000fe80000100800 */
[----:B------:R1:W-:Y:S04]  /*2c90*/  STL [R17+0x6d0], R22 ;  /* 0x0006d01611007387 */ /* 0x0003e80000100800 */
[----:B------:R-:W-:Y:S04]  /*2ca0*/  STL [R17+0x5b8], R34 ;  /* 0x0005b82211007387 */ /* 0x000fe80000100800 */
[----:B------:R-:W-:Y:S01]  /*2cb0*/  STL [R17+0x5b0], R30 ;  /* 0x0005b01e11007387 */ /* 0x000fe20000100800 */
[----:B0-----:R-:W-:-:S03]  /*2cc0*/  FFMA R32, R9, R21, R26 ;  /* 0x0000001509207223 */ /* 0x001fc6000000001a */
[----:B-1----:R-:W5:Y:S01]  /*2cd0*/  LDL R22, [R17+0x91c] ;  /* 0x00091c0011167983 */ /* 0x002f620000100800 */
[----:B------:R-:W-:-:S03]  /*2ce0*/  FFMA R36, R10, R21, R19 ;  /* 0x000000150a247223 */ /* 0x000fc60000000013 */
[----:B------:R-:W5:Y:S01]  /*2cf0*/  LDL R19, [R17+0x910] ;  /* 0x0009100011137983 */ /* 0x000f620000100800 */
[----:B------:R-:W-:-:S03]  /*2d00*/  FFMA R38, R11, R21, R20 ;  /* 0x000000150b267223 */ /* 0x000fc60000000014 */
[----:B------:R-:W0:Y:S04]  /*2d10*/  LDS R20, [R18+0x2770] ;  /* 0x0027700012147984 */ /* 0x000e280000000800 */
[----:B------:R-:W5:Y:S04]  /*2d20*/  LDL R21, [R17+0x918] ;  /* 0x0009180011157983 */ /* 0x000f680000100800 */
[----:B------:R-:W-:Y:S04]  /*2d30*/  STL [R17+0x6d8], R36 ;  /* 0x0006d82411007387 */ /* 0x000fe80000100800 */
[----:B------:R-:W5:Y:S04]  /*2d40*/  LDL R26, [R17+0x914] ;  /* 0x00091400111a7983 */ /* 0x000f680000100800 */
[----:B------:R0:W-:Y:S04]  /*2d50*/  STL [R17+0x6d4], R32 ;  /* 0x0006d42011007387 */ /* 0x0001e80000100800 */
[----:B------:R-:W5:Y:S01]  /*2d60*/  LDS R25, [R18+0x2d10] ;  /* 0x002d100012197984 */ /* 0x000f620000000800 */
[-C--:B0-----:R-:W-:Y:S01]  /*2d70*/  FFMA R32, R9, R20.reuse, R28 ;  /* 0x0000001409207223 */ /* 0x081fe2000000001c */
[----:B--2---:R-:W-:-:S02]  /*2d80*/  FFMA R36, R11, R20, R24 ;  /* 0x000000140b247223 */ /* 0x004fc40000000018 */
[----:B------:R-:W2:Y:S01]  /*2d90*/  LDL R24, [R17+0xa34] ;  /* 0x000a340011187983 */ /* 0x000ea20000100800 */
[----:B---3--:R-:W-:-:S03]  /*2da0*/  FFMA R34, R10, R20, R23 ;  /* 0x000000140a227223 */ /* 0x008fc60000000017 */
[----:B------:R-:W3:Y:S01]  /*2db0*/  LDL R23, [R17+0xa38] ;  /* 0x000a380011177983 */ /* 0x000ee20000100800 */
[----:B----4-:R-:W-:-:S03]  /*2dc0*/  FFMA R30, R8, R20, R27 ;  /* 0x00000014081e7223 */ /* 0x010fc6000000001b */
[----:B------:R-:W4:Y:S04]  /*2dd0*/  LDL R27, [R17+0xa30] ;  /* 0x000a3000111b7983 */ /* 0x000f280000100800 */
[----:B------:R-:W4:Y:S04]  /*2de0*/  LDL R20, [R17+0xa3c] ;  /* 0x000a3c0011147983 */ /* 0x000f280000100800 */
[----:B------:R-:W-:Y:S04]  /*2df0*/  STL [R17+0x7f4], R32 ;  /* 0x0007f42011007387 */ /* 0x000fe80000100800 */
[----:B------:R5:W-:Y:S02]  /*2e00*/  STL [R17+0x7f8], R34 ;  /* 0x0007f82211007387 */ /* 0x000be40000100800 */
[----:B-----5:R-:W-:-:S02]  /*2e10*/  FFMA R34, R11, R25, R22 ;  /* 0x000000190b227223 */ /* 0x020fc40000000016 */
[----:B------:R-:W5:Y:S01]  /*2e20*/  LDL R22, [R17+0x24] ;  /* 0x0000240011167983 */ /* 0x000f620000100800 */
[----:B------:R-:W-:-:S03]  /*2e30*/  FFMA R28, R8, R25, R19 ;  /* 0x00000019081c7223 */ /* 0x000fc60000000013 */
[----:B------:R-:W5:Y:S01]  /*2e40*/  LDL R19, [R17+0x20] ;  /* 0x0000200011137983 */ /* 0x000f620000100800 */
[----:B------:R-:W-:-:S03]  /*2e50*/  FFMA R32, R10, R25, R21 ;  /* 0x000000190a207223 */ /* 0x000fc60000000015 */
[----:B------:R-:W2:Y:S04]  /*2e60*/  LDS R21, [R18+0x32b0] ;  /* 0x0032b00012157984 */ /* 0x000ea80000000800 */
[----:B------:R2:W-:Y:S01]  /*2e70*/  STL [R17+0x7f0], R30 ;  /* 0x0007f01e11007387 */ /* 0x0005e20000100800 */
[----:B------:R-:W-:-:S03]  /*2e80*/  FFMA R26, R9, R25, R26 ;  /* 0x00000019091a7223 */ /* 0x000fc6000000001a */
[----:B------:R3:W-:Y:S04]  /*2e90*/  STL [R17+0x918], R32 ;  /* 0x0009182011007387 */ /* 0x0007e80000100800 */
[----:B------:R-:W5:Y:S04]  /*2ea0*/  LDL R25, [R17+0x28] ;  /* 0x0000280011197983 */ /* 0x000f680000100800 */
[----:B------:R4:W-:Y:S04]  /*2eb0*/  STL [R17+0x910], R28 ;  /* 0x0009101c11007387 */ /* 0x0009e80000100800 */
[----:B------:R0:W-:Y:S01]  /*2ec0*/  STL [R17+0x91c], R34 ;  /* 0x00091c2211007387 */ /* 0x0001e20000100800 */
[----:B--2---:R-:W-:-:S03]  /*2ed0*/  FFMA R30, R9, R21, R24 ;  /* 0x00000015091e7223 */ /* 0x004fc60000000018 */
[----:B------:R-:W2:Y:S01]  /*2ee0*/  LDL R24, [R17+0x2c] ;  /* 0x00002c0011187983 */ /* 0x000ea20000100800 */
[----:B---3--:R-:W-:-:S03]  /*2ef0*/  FFMA R32, R10, R21, R23 ;  /* 0x000000150a207223 */ /* 0x008fc60000000017 */
[----:B------:R-:W3:Y:S01]  /*2f00*/  LDL R23, [R17+0x140] ;  /* 0x0001400011177983 */ /* 0x000ee20000100800 */
[-C--:B----4-:R-:W-:Y:S01]  /*2f10*/  FFMA R28, R8, R21.reuse, R27 ;  /* 0x00000015081c7223 */ /* 0x090fe2000000001b */
[----:B0-----:R-:W-:Y:S02]  /*2f20*/  FFMA R34, R11, R21, R20 ;  /* 0x000000150b227223 */ /* 0x001fe40000000014 */
[----:B------:R-:W-:Y:S04]  /*2f30*/  STL [R17+0x914], R26 ;  /* 0x0009141a11007387 */ /* 0x000fe80000100800 */
[----:B------:R-:W4:Y:S04]  /*2f40*/  LDL R21, [R17+0x148] ;  /* 0x0001480011157983 */ /* 0x000f280000100800 */
[----:B------:R-:W5:Y:S04]  /*2f50*/  LDS R26, [R18+0x20] ;  /* 0x00002000121a7984 */ /* 0x000f680000000800 */
[----:B------:R-:W-:Y:S04]  /*2f60*/  STL [R17+0x6dc], R38 ;  /* 0x0006dc2611007387 */ /* 0x000fe80000100800 */
[----:B------:R0:W-:Y:S04]  /*2f70*/  STL [R17+0xa30], R28 ;  /* 0x000a301c11007387 */ /* 0x0001e80000100800 */
[----:B------:R-:W4:Y:S04]  /*2f80*/  LDL R20, [R17+0x144] ;  /* 0x0001440011147983 */ /* 0x000f280000100800 */
[----:B------:R1:W-:Y:S04]  /*2f90*/  STL [R17+0x7fc], R36 ;  /* 0x0007fc2411007387 */ /* 0x0003e80000100800 */
[----:B0-----:R-:W4:Y:S04]  /*2fa0*/  LDL R28, [R17+0x14c] ;  /* 0x00014c00111c7983 */ /* 0x001f280000100800 */
[----:B------:R0:W-:Y:S04]  /*2fb0*/  STL [R17+0xa38], R32 ;  /* 0x000a382011007387 */ /* 0x0001e80000100800 */
[----:B------:R-:W-:Y:S04]  /*2fc0*/  STL [R17+0xa34], R30 ;  /* 0x000a341e11007387 */ /* 0x000fe80000100800 */
[----:B------:R-:W-:Y:S01]  /*2fd0*/  LDS R27, [R18+0xb60] ;  /* 0x000b6000121b7984 */ /* 0x000fe20000000800 */
[----:B-----5:R-:W-:-:S03]  /*2fe0*/  FFMA R38, R9, R26, R22 ;  /* 0x0000001a09267223 */ /* 0x020fc60000000016 */
[----:B------:R-:W3:Y:S01]  /*2ff0*/  LDS R22, [R18+0x5c0] ;  /* 0x0005c00012167984 */ /* 0x000ee20000000800 */
[----:B-1----:R-:W-:-:S03]  /*3000*/  FFMA R36, R8, R26, R19 ;  /* 0x0000001a08247223 */ /* 0x002fc60000000013 */
[----:B------:R-:W5:Y:S01]  /*3010*/  LDL R19, [R17+0x260] ;  /* 0x0002600011137983 */ /* 0x000f620000100800 */
[----:B0-----:R-:W-:-:S03]  /*3020*/  FFMA R32, R10, R26, R25 ;  /* 0x0000001a0a207223 */ /* 0x001fc60000000019 */
[----:B------:R2:W-:Y:S04]  /*3030*/  STL [R17+0xa3c], R34 ;  /* 0x000a3c2211007387 */ /* 0x0005e80000100800 */
[----:B------:R4:W-:Y:S04]  /*3040*/  STL [R17+0x28], R32 ;  /* 0x0000282011007387 */ /* 0x0009e80000100800 */
[----:B------:R-:W5:Y:S01]  /*3050*/  LDL R25, [R17+0x268] ;  /* 0x0002680011197983 */ /* 0x000f620000100800 */
[----:B--2---:R-:W-:-:S03]  /*3060*/  FFMA R34, R11, R26, R24 ;  /* 0x0000001a0b227223 */ /* 0x004fc60000000018 */
[----:B------:R-:W2:Y:S04]  /*3070*/  LDL R26, [R17+0x264] ;  /* 0x00026400111a7983 */ /* 0x000ea80000100800 */
[----:B------:R-:W2:Y:S01]  /*3080*/  LDL R24, [R17+0x26c] ;  /* 0x00026c0011187983 */ /* 0x000ea20000100800 */
[----:B---3--:R-:W-:-:S03]  /*3090*/  FFMA R30, R8, R22, R23 ;  /* 0x00000016081e7223 */ /* 0x008fc60000000017 */
[----:B------:R-:W3:Y:S01]  /*30a0*/  LDL R23, [R17+0x388] ;  /* 0x0003880011177983 */ /* 0x000ee20000100800 */
[----:B----4-:R-:W-:-:S03]  /*30b0*/  FFMA R32, R10, R22, R21 ;  /* 0x000000160a207223 */ /* 0x010fc60000000015 */
[----:B------:R-:W4:Y:S04]  /*30c0*/  LDL R21, [R17+0x380] ;  /* 0x0003800011157983 */ /* 0x000f280000100800 */
[----:B------:R0:W-:Y:S04]  /*30d0*/  STL [R17+0x24], R38 ;  /* 0x0000242611007387 */ /* 0x0001e80000100800 */
[----:B------:R-:W-:Y:S01]  /*30e0*/  STL [R17+0x140], R30 ;  /* 0x0001401e11007387 */ /* 0x000fe20000100800 */
[-C--:B------:R-:W-:Y:S01]  /*30f0*/  FFMA R20, R9, R22.reuse, R20 ;  /* 0x0000001609147223 */ /* 0x080fe20000000014 */
[----:B0-----:R-:W-:-:S02]  /*3100*/  FFMA R38, R11, R22, R28 ;  /* 0x000000160b267223 */ /* 0x001fc4000000001c */
[----:B------:R-:W3:Y:S04]  /*3110*/  LDS R22, [R18+0x1100] ;  /* 0x0011000012167984 */ /* 0x000ee80000000800 */
[----:B------:R0:W-:Y:S04]  /*3120*/  STL [R17+0x144], R20 ;  /* 0x0001441411007387 */ /* 0x0001e80000100800 */
[----:B------:R-:W4:Y:S04]  /*3130*/  LDL R28, [R17+0x384] ;  /* 0x00038400111c7983 */ /* 0x000f280000100800 */
[----:B0-----:R-:W4:Y:S01]  /*3140*/  LDL R20, [R17+0x38c] ;  /* 0x00038c0011147983 */ /* 0x001f220000100800 */
[----:B-----5:R-:W-:-:S03]  /*3150*/  FFMA R30, R8, R27, R19 ;  /* 0x0000001b081e7223 */ /* 0x020fc60000000013 */
[----:B------:R-:W5:Y:S04]  /*3160*/  LDL R19, [R17+0x4a0] ;  /* 0x0004a00011137983 */ /* 0x000f680000100800 */
[----:B------:R0:W-:Y:S04]  /*3170*/  STL [R17+0x5bc], R40 ;  /* 0x0005bc2811007387 */ /* 0x0001e80000100800 */
[----:B------:R-:W-:Y:S04]  /*3180*/  STL [R17+0x14c], R38 ;  /* 0x00014c2611007387 */ /* 0x000fe80000100800 */
[----:B------:R-:W-:Y:S01]  /*3190*/  STL [R17+0x148], R32 ;  /* 0x0001482011007387 */ /* 0x000fe20000100800 */
[-C--:B--2---:R-:W-:Y:S01]  /*31a0*/  FFMA R26, R9, R27.reuse, R26 ;  /* 0x0000001b091a7223 */ /* 0x084fe2000000001a */
[----:B0-----:R-:W-:-:S02]  /*31b0*/  FFMA R40, R11, R27, R24 ;  /* 0x0000001b0b287223 */ /* 0x001fc40000000018 */
[----:B------:R-:W2:Y:S04]  /*31c0*/  LDL R24, [R17+0x4a4] ;  /* 0x0004a40011187983 */ /* 0x000ea80000100800 */
[----:B------:R0:W-:Y:S04]  /*31d0*/  STL [R17+0x264], R26 ;  /* 0x0002641a11007387 */ /* 0x0001e80000100800 */
[----:B0-----:R-:W2:Y:S01]  /*31e0*/  LDL R26, [R17+0x4ac] ;  /* 0x0004ac00111a7983 */ /* 0x001ea20000100800 */
[----:B---3--:R-:W-:-:S03]  /*31f0*/  FFMA R38, R10, R22, R23 ;  /* 0x000000160a267223 */ /* 0x008fc60000000017 */
[----:B------:R-:W3:Y:S01]  /*3200*/  LDL R23, [R17+0x4a8] ;  /* 0x0004a80011177983 */ /* 0x000ee20000100800 */
[----:B----4-:R-:W-:-:S03]  /*3210*/  FFMA R32, R8, R22, R21 ;  /* 0x0000001608207223 */ /* 0x010fc60000000015 */
[----:B------:R-:W4:Y:S04]  /*3220*/  LDL R21, [R17+0x5c0] ;  /* 0x0005c00011157983 */ /* 0x000f280000100800 */
[----:B------:R0:W-:Y:S02]  /*3230*/  STL [R17+0x20], R36 ;  /* 0x0000202411007387 */ /* 0x0001e40000100800 */
[----:B0-----:R-:W-:Y:S02]  /*3240*/  FFMA R36, R10, R27, R25 ;  /* 0x0000001b0a247223 */ /* 0x001fe40000000019 */
[----:B------:R-:W5:Y:S04]  /*3250*/  LDS R25, [R18+0x16a0] ;  /* 0x0016a00012197984 */ /* 0x000f680000000800 */
[----:B------:R-:W-:Y:S04]  /*3260*/  STL [R17+0x260], R30 ;  /* 0x0002601e11007387 */ /* 0x000fe80000100800 */
[----:B------:R0:W-:Y:S04]  /*3270*/  STL [R17+0x268], R36 ;  /* 0x0002682411007387 */ /* 0x0001e80000100800 */
[----:B------:R1:W-:Y:S04]  /*3280*/  STL [R17+0x2c], R34 ;  /* 0x00002c2211007387 */ /* 0x0003e80000100800 */
[----:B------:R2:W-:Y:S01]  /*3290*/  STL [R17+0x388], R38 ;  /* 0x0003882611007387 */ /* 0x0005e20000100800 */
[----:B0-----:R-:W-:-:S03]  /*32a0*/  FFMA R36, R11, R22, R20 ;  /* 0x000000160b247223 */ /* 0x001fc60000000014 */
[----:B------:R-:W-:Y:S04]  /*32b0*/  STL [R17+0x380], R32 ;  /* 0x0003802011007387 */ /* 0x000fe80000100800 */
[----:B------:R-:W4:Y:S04]  /*32c0*/  LDS R20, [R18+0x1c40] ;  /* 0x001c400012147984 */ /* 0x000f280000000800 */
[----:B------:R-:W0:Y:S01]  /*32d0*/  LDS R27, [R18+0x21e0] ;  /* 0x0021e000121b7984 */ /* 0x000e220000000800 */
[----:B-----5:R-:W-:-:S03]  /*32e0*/  FFMA R30, R8, R25, R19 ;  /* 0x00000019081e7223 */ /* 0x020fc60000000013 */
[----:B------:R-:W5:Y:S01]  /*32f0*/  LDL R19, [R17+0x5c8] ;  /* 0x0005c80011137983 */ /* 0x000f620000100800 */
[----:B-1----:R-:W-:-:S03]  /*3300*/  FFMA R34, R9, R22, R28 ;  /* 0x0000001609227223 */ /* 0x002fc6000000001c */
[----:B------:R-:W5:Y:S04]  /*3310*/  LDL R28, [R17+0x5c4] ;  /* 0x0005c400111c7983 */ /* 0x000f680000100800 */
[----:B------:R-:W-:Y:S04]  /*3320*/  STL [R17+0x384], R34 ;  /* 0x0003842211007387 */ /* 0x000fe80000100800 */
[----:B------:R-:W5:Y:S01]  /*3330*/  LDL R22, [R17+0x5cc] ;  /* 0x0005cc0011167983 */ /* 0x000f620000100800 */
[----:B--2---:R-:W-:-:S05]  /*3340*/  FFMA R24, R9, R25, R24 ;  /* 0x0000001909187223 */ /* 0x004fca0000000018 */
[----:B------:R1:W-:Y:S01]  /*3350*/  STL [R17+0x4a4], R24 ;  /* 0x0004a41811007387 */ /* 0x0003e20000100800 */
[----:B------:R-:W-:-:S03]  /*3360*/  FFMA R38, R11, R25, R26 ;  /* 0x000000190b267223 */ /* 0x000fc6000000001a */
[----:B-1----:R-:W0:Y:S04]  /*3370*/  LDL R24, [R17+0x6ec] ;  /* 0x0006ec0011187983 */ /* 0x002e280000100800 */
[----:B------:R-:W2:Y:S01]  /*3380*/  LDL R26, [R17+0x6e4] ;  /* 0x0006e400111a7983 */ /* 0x000ea20000100800 */
[----:B---3--:R-:W-:-:S03]  /*3390*/  FFMA R34, R10, R25, R23 ;  /* 0x000000190a227223 */ /* 0x008fc60000000017 */
[----:B------:R-:W3:Y:S04]  /*33a0*/  LDL R23, [R17+0x6e0] ;  /* 0x0006e00011177983 */ /* 0x000ee80000100800 */
[----:B------:R-:W3:Y:S01]  /*33b0*/  LDL R25, [R17+0x6e8] ;  /* 0x0006e80011197983 */ /* 0x000ee20000100800 */
[----:B----4-:R-:W-:-:S03]  /*33c0*/  FFMA R32, R8, R20, R21 ;  /* 0x0000001408207223 */ /* 0x010fc60000000015 */
[----:B------:R-:W4:Y:S04]  /*33d0*/  LDL R21, [R17+0x800] ;  /* 0x0008000011157983 */ /* 0x000f280000100800 */
[----:B------:R5:W-:Y:S04]  /*33e0*/  STL [R17+0x4a0], R30 ;  /* 0x0004a01e11007387 */ /* 0x000be80000100800 */
[----:B------:R1:W-:Y:S04]  /*33f0*/  STL [R17+0x4a8], R34 ;  /* 0x0004a82211007387 */ /* 0x0003e80000100800 */
[----:B------:R-:W-:Y:S04]  /*3400*/  STL [R17+0x38c], R36 ;  /* 0x00038c2411007387 */ /* 0x000fe80000100800 */
[----:B------:R-:W-:Y:S01]  /*3410*/  STL [R17+0x5c0], R32 ;  /* 0x0005c02011007387 */ /* 0x000fe20000100800 */
[----:B-----5:R-:W-:-:S03]  /*3420*/  FFMA R30, R10, R20, R19 ;  /* 0x000000140a1e7223 */ /* 0x020fc60000000013 */
[----:B------:R-:W4:Y:S01]  /*3430*/  LDS R19, [R18+0x2780] ;  /* 0x0027800012137984 */ /* 0x000f220000000800 */
[----:B------:R-:W-:-:S03]  /*3440*/  FFMA R28, R9, R20, R28 ;  /* 0x00000014091c7223 */ /* 0x000fc6000000001c */
[----:B------:R-:W5:Y:S01]  /*3450*/  LDS R18, [R18+0x2d20] ;  /* 0x002d200012127984 */ /* 0x000f620000000800 */
[----:B-1----:R-:W-:-:S03]  /*3460*/  FFMA R34, R11, R20, R22 ;  /* 0x000000140b227223 */ /* 0x002fc60000000016 */
[----:B------:R-:W-:Y:S04]  /*3470*/  STL [R17+0x5c4], R28 ;  /* 0x0005c41c11007387 */ /* 0x000fe80000100800 */
[----:B------:R1:W-:Y:S04]  /*3480*/  STL [R17+0x5cc], R34 ;  /* 0x0005cc2211007387 */ /* 0x0003e80000100800 */
[----:B------:R-:W5:Y:S04]  /*3490*/  LDL R20, [R17+0x804] ;  /* 0x0008040011147983 */ /* 0x000f680000100800 */
[----:B-1----:R-:W5:Y:S01]  /*34a0*/  LDL R34, [R17+0x80c] ;  /* 0x00080c0011227983 */ /* 0x002f620000100800 */
[----:B0-----:R-:W-:-:S03]  /*34b0*/  FFMA R36, R11, R27, R24 ;  /* 0x0000001b0b247223 */ /* 0x001fc60000000018 */
[----:B------:R-:W5:Y:S01]  /*34c0*/  LDL R24, [R17+0x924] ;  /* 0x0009240011187983 */ /* 0x000f620000100800 */
[-C--:B--2---:R-:W-:Y:S01]  /*34d0*/  FFMA R28, R9, R27.reuse, R26 ;  /* 0x0000001b091c7223 */ /* 0x084fe2000000001a */
[-C--:B---3--:R-:W-:Y:S02]  /*34e0*/  FFMA R22, R8, R27.reuse, R23 ;  /* 0x0000001b08167223 */ /* 0x088fe40000000017 */
[----:B------:R-:W2:Y:S01]  /*34f0*/  LDL R23, [R17+0x928] ;  /* 0x0009280011177983 */ /* 0x000ea20000100800 */
[----:B------:R-:W-:-:S03]  /*3500*/  FFMA R32, R10, R27, R25 ;  /* 0x0000001b0a207223 */ /* 0x000fc60000000019 */
[----:B------:R0:W-:Y:S04]  /*3510*/  STL [R17+0x6e0], R22 ;  /* 0x0006e01611007387 */ /* 0x0001e80000100800 */
[----:B------:R-:W3:Y:S01]  /*3520*/  LDL R25, [R17+0x920] ;  /* 0x0009200011197983 */ /* 0x000ee20000100800 */
[----:B----4-:R-:W-:-:S03]  /*3530*/  FFMA R26, R8, R19, R21 ;  /* 0x00000013081a7223 */ /* 0x010fc60000000015 */
[----:B------:R-:W4:Y:S04]  /*3540*/  LDL R21, [R17+0x808] ;  /* 0x0008080011157983 */ /* 0x000f280000100800 */
[----:B0-----:R-:W4:Y:S04]  /*3550*/  LDL R22, [R17+0x92c] ;  /* 0x00092c0011167983 */ /* 0x001f280000100800 */
[----:B------:R5:W-:Y:S04]  /*3560*/  STL [R17+0x5c8], R30 ;  /* 0x0005c81e11007387 */ /* 0x000be80000100800 */
[----:B------:R-:W-:Y:S04]  /*3570*/  STL [R17+0x6e4], R28 ;  /* 0x0006e41c11007387 */ /* 0x000fe80000100800 */
[----:B------:R2:W-:Y:S01]  /*3580*/  STL [R17+0x800], R26 ;  /* 0x0008001a11007387 */ /* 0x0005e20000100800 */
[----:B------:R-:W-:-:S03]  /*3590*/  IADD3 R16, PT, PT, R16, 0x1, RZ ;  /* 0x0000000110107810 */ /* 0x000fc60007ffe0ff */
[----:B------:R1:W-:Y:S04]  /*35a0*/  STL [R17+0x26c], R40 ;  /* 0x00026c2811007387 */ /* 0x0003e80000100800 */
[----:B------:R1:W-:Y:S04]  /*35b0*/  STL [R17+0x4ac], R38 ;  /* 0x0004ac2611007387 */ /* 0x0003e80000100800 */
[----:B------:R1:W-:Y:S04]  /*35c0*/  STL [R17+0x6e8], R32 ;  /* 0x0006e82011007387 */ /* 0x0003e80000100800 */
[----:B------:R1:W-:Y:S01]  /*35d0*/  STL [R17+0x6ec], R36 ;  /* 0x0006ec2411007387 */ /* 0x0003e20000100800 */
[----:B------:R-:W-:Y:S01]  /*35e0*/  ISETP.NE.AND P0, PT, R16, 0x3, PT ;  /* 0x000000031000780c */ /* 0x000fe20003f05270 */
[-C--:B-----5:R-:W-:Y:S01]  /*35f0*/  FFMA R30, R9, R19.reuse, R20 ;  /* 0x00000013091e7223 */ /* 0x0a0fe20000000014 */
[----:B------:R-:W-:-:S04]  /*3600*/  FFMA R34, R11, R19, R34 ;  /* 0x000000130b227223 */ /* 0x000fc80000000022 */
[----:B------:R1:W-:Y:S04]  /*3610*/  STL [R17+0x804], R30 ;  /* 0x0008041e11007387 */ /* 0x0003e80000100800 */
[----:B------:R1:W-:Y:S01]  /*3620*/  STL [R17+0x80c], R34 ;  /* 0x00080c2211007387 */ /* 0x0003e20000100800 */
[----:B------:R-:W-:-:S05]  /*3630*/  FFMA R24, R9, R18, R24 ;  /* 0x0000001209187223 */ /* 0x000fca0000000018 */
[----:B------:R1:W-:Y:S01]  /*3640*/  STL [R17+0x924], R24 ;  /* 0x0009241811007387 */ /* 0x0003e20000100800 */
[-C--:B--2---:R-:W-:Y:S01]  /*3650*/  FFMA R26, R10, R18.reuse, R23 ;  /* 0x000000120a1a7223 */ /* 0x084fe20000000017 */
[-C--:B---3--:R-:W-:Y:S01]  /*3660*/  FFMA R20, R8, R18.reuse, R25 ;  /* 0x0000001208147223 */ /* 0x088fe20000000019 */
[----:B----4-:R-:W-:Y:S01]  /*3670*/  FFMA R28, R10, R19, R21 ;  /* 0x000000130a1c7223 */ /* 0x010fe20000000015 */
[----:B------:R-:W-:-:S04]  /*3680*/  FFMA R22, R11, R18, R22 ;  /* 0x000000120b167223 */ /* 0x000fc80000000016 */
[----:B------:R1:W-:Y:S04]  /*3690*/  STL [R17+0x808], R28 ;  /* 0x0008081c11007387 */ /* 0x0003e80000100800 */
[----:B------:R1:W-:Y:S04]  /*36a0*/  STL [R17+0x920], R20 ;  /* 0x0009201411007387 */ /* 0x0003e80000100800 */
[----:B------:R1:W-:Y:S04]  /*36b0*/  STL [R17+0x928], R26 ;  /* 0x0009281a11007387 */ /* 0x0003e80000100800 */
[----:B------:R1:W-:Y:S01]  /*36c0*/  STL [R17+0x92c], R22 ;  /* 0x00092c1611007387 */ /* 0x0003e20000100800 */
[----:B------:R-:W-:Y:S05]  /*36d0*/  @P0 BRA `(.L_x_1) ;  /* 0xffffffe400cc0947 */ /* 0x000fea000383ffff */
[----:B------:R-:W-:Y:S05]  /*36e0*/  @P1 BRA `(.L_x_2) ;  /* 0xffffffe400981947 */ /* 0x000fea000383ffff */
[----:B------:R-:W-:Y:S01]  /*36f0*/  HFMA2 R13, -RZ, RZ, 0, 7.152557373046875e-07 ;  /* 0x0000000cff0d7431 */ /* 0x000fe200000001ff */
[----:B------:R-:W-:Y:S01]  /*3700*/  UPLOP3.LUT UP0, UPT, UPT, UPT, UPT, 0x40, 0x4 ;  /* 0x000000000004789c */ /* 0x000fe20003f0e870 */
[----:B------:R-:W-:Y:S10]  /*3710*/  BRA.U UP1, `(.L_x_3) ;  /* 0xffffffe501807547 */ /* 0x000ff4000b83ffff */
[----:B------:R-:W-:-:S04]  /*3720*/  IADD3 R5, PT, PT, R5, 0x1, RZ ;  /* 0x0000000105057810 */ /* 0x000fc80007ffe0ff */
[----:B------:R-:W-:-:S13]  /*3730*/  ISETP.NE.AND P0, PT, R5, 0x40, PT ;  /* 0x000000400500780c */ /* 0x000fda0003f05270 */
[----:B------:R-:W-:Y:S05]  /*3740*/  @P0 BRA `(.L_x_4) ;  /* 0xffffffd400240947 */ /* 0x000fea000383ffff */
[----:B------:R-:W0:Y:S01]  /*3750*/  LDC.64 R4, c[0x0][0x398] ;  /* 0x0000e600ff047b82 */ /* 0x000e220000000a00 */
[----:B------:R-:W-:-:S04]  /*3760*/  LOP3.LUT R2, R2, 0x1c, RZ, 0xc0, !PT ;  /* 0x0000001c02027812 */ /* 0x000fc800078ec0ff */
[----:B------:R-:W-:-:S05]  /*3770*/  LEA R3, R3, R2, 0x5 ;  /* 0x0000000203037211 */ /* 0x000fca00078e28ff */
[----:B0-----:R-:W-:-:S05]  /*3780*/  IMAD.WIDE.U32 R4, R3, 0x4, R4 ;  /* 0x0000000403047825 */ /* 0x001fca00078e0004 */
[----:B------:R0:W5:Y:S04]  /*3790*/  LDG.E.CONSTANT R49, desc[UR8][R4.64] ;  /* 0x0000000804317981 */ /* 0x000168000c1e9900 */
[----:B------:R0:W5:Y:S04]  /*37a0*/  LDG.E.CONSTANT R48, desc[UR8][R4.64+0x4] ;  /* 0x0000040804307981 */ /* 0x000168000c1e9900 */
[----:B------:R0:W5:Y:S04]  /*37b0*/  LDG.E.CONSTANT R47, desc[UR8][R4.64+0x8] ;  /* 0x00000808042f7981 */ /* 0x000168000c1e9900 */
[----:B------:R0:W5:Y:S01]  /*37c0*/  LDG.E.CONSTANT R46, desc[UR8][R4.64+0xc] ;  /* 0x00000c08042e7981 */ /* 0x000162000c1e9900 */
[----:B------:R-:W-:-:S02]  /*37d0*/  MOV R45, RZ ;  /* 0x000000ff002d7202 */ /* 0x000fc40000000f00 */
[----:B------:R-:W-:Y:S01]  /*37e0*/  IADD3 R3, PT, PT, R1, 0x5a0, RZ ;  /* 0x000005a001037810 */ /* 0x000fe20007ffe0ff */
[----:B------:R-:W2:Y:S06]  /*37f0*/  S2R R0, SR_TID.X ;  /* 0x0000000000007919 */ /* 0x000eac0000002100 */
.L_x_6:
[----:B01----:R-:W0:Y:S01]  /*3800*/  S2R R5, SR_CTAID.X ;  /* 0x0000000000057919 */ /* 0x003e220000002500 */
[----:B--2---:R-:W-:Y:S01]  /*3810*/  SHF.L.U32 R2, R0, 0x2, RZ ;  /* 0x0000000200027819 */ /* 0x004fe200000006ff */
[----:B------:R-:W-:Y:S01]  /*3820*/  UMOV UR4, URZ ;  /* 0x000000ff00047c82 */ /* 0x000fe20008000000 */
[----:B------:R-:W-:Y:S02]  /*3830*/  SHF.R.U32.HI R7, RZ, 0x3, R0 ;  /* 0x00000003ff077819 */ /* 0x000fe40000011600 */
[----:B------:R-:W-:-:S04]  /*3840*/  LOP3.LUT R2, R2, 0x1c, RZ, 0xc0, !PT ;  /* 0x0000001c02027812 */ /* 0x000fc800078ec0ff */
[----:B0-----:R-:W-:-:S05]  /*3850*/  LEA R2, R5, R2, 0x5 ;  /* 0x0000000205027211 */ /* 0x001fca00078e28ff */
[----:B------:R-:W-:Y:S02]  /*3860*/  IMAD R44, R7, 0xc00, R2 ;  /* 0x00000c00072c7824 */ /* 0x000fe400078e0202 */
[C---:B------:R-:W-:Y:S02]  /*3870*/  IMAD R2, R45.reuse, 0x60, R3 ;  /* 0x000000602d027824 */ /* 0x040fe400078e0203 */
[C---:B------:R-:W-:Y:S01]  /*3880*/  IMAD R44, R45.reuse, 0x3c00, R44 ;  /* 0x00003c002d2c7824 */ /* 0x040fe200078e022c */
[----:B------:R-:W-:-:S04]  /*3890*/  IADD3 R45, PT, PT, R45, 0x1, RZ ;  /* 0x000000012d2d7810 */ /* 0x000fc80007ffe0ff */
[----:B------:R-:W-:-:S13]  /*38a0*/  ISETP.NE.AND P0, PT, R45, 0x3, PT ;  /* 0x000000032d00780c */ /* 0x000fda0003f05270 */
.L_x_5:
[----:B------:R-:W0:Y:S01]  /*38b0*/  LDC.64 R50, c[0x0][0x3a0] ;  /* 0x0000e800ff327b82 */ /* 0x000e220000000a00 */
[----:B-1----:R-:W2:Y:S04]  /*38c0*/  LDL.128 R40, [R2+-0x5a0] ;  /* 0xfffa600002287983 */ /* 0x002ea80000100c00 */
[----:B------:R-:W3:Y:S03]  /*38d0*/  LDL.128 R36, [R2+-0x480] ;  /* 0xfffb800002247983 */ /* 0x000ee60000100c00 */
[----:B------:R-:W1:Y:S01]  /*38e0*/  LDC.64 R4, c[0x0][0x390] ;  /* 0x0000e400ff047b82 */ /* 0x000e620000000a00 */
[----:B------:R-:W4:Y:S04]  /*38f0*/  LDL.128 R32, [R2+-0x360] ;  /* 0xfffca00002207983 */ /* 0x000f280000100c00 */
[----:B------:R-:W4:Y:S04]  /*3900*/  LDL.128 R28, [R2+-0x240] ;  /* 0xfffdc000021c7983 */ /* 0x000f280000100c00 */
[----:B------:R-:W4:Y:S01]  /*3910*/  LDL.128 R24, [R2+-0x120] ;  /* 0xfffee00002187983 */ /* 0x000f220000100c00 */
[----:B0-----:R-:W-:-:S05]  /*3920*/  IMAD.WIDE.U32 R50, R44, 0x4, R50 ;  /* 0x000000042c327825 */ /* 0x001fca00078e0032 */
[----:B------:R-:W3:Y:S04]  /*3930*/  LDG.E.CONSTANT R9, desc[UR8][R50.64] ;  /* 0x0000000832097981 */ /* 0x000ee8000c1e9900 */
[----:B------:R-:W4:Y:S04]  /*3940*/  LDG.E.CONSTANT R8, desc[UR8][R50.64+0x4] ;  /* 0x0000040832087981 */ /* 0x000f28000c1e9900 */
[----:B------:R-:W4:Y:S04]  /*3950*/  LDG.E.CONSTANT R6, desc[UR8][R50.64+0x2d000] ;  /* 0x02d0000832067981 */ /* 0x000f28000c1e9900 */
[----:B------:R-:W4:Y:S04]  /*3960*/  LDG.E.CONSTANT R7, desc[UR8][R50.64+0x8] ;  /* 0x0000080832077981 */ /* 0x000f28000c1e9900 */
[----:B------:R-:W4:Y:S04]  /*3970*/  LDG.E.CONSTANT R14, desc[UR8][R50.64+0xb4008] ;  /* 0x0b400808320e7981 */ /* 0x000f28000c1e9900 */
[----:B------:R-:W4:Y:S04]  /*3980*/  LDG.E.CONSTANT R12, desc[UR8][R50.64+0xe1000] ;  /* 0x0e100008320c7981 */ /* 0x000f28000c1e9900 */
[----:B------:R-:W4:Y:S01]  /*3990*/  LDG.E.CONSTANT R21, desc[UR8][R50.64+0xe1008] ;  /* 0x0e10080832157981 */ /* 0x000f22000c1e9900 */
[----:B--2--5:R-:W-:Y:S01]  /*39a0*/  FADD R40, R49, R40 ;  /* 0x0000002831287221 */ /* 0x024fe20000000000 */
[----:B------:R-:W-:-:S03]  /*39b0*/  FADD R41, R48, R41 ;  /* 0x0000002930297221 */ /* 0x000fc60000000000 */
[----:B---3--:R-:W-:Y:S01]  /*39c0*/  FADD R9, R40, R9 ;  /* 0x0000000928097221 */ /* 0x008fe20000000000 */
[----:B----4-:R-:W-:Y:S01]  /*39d0*/  FADD R8, R41, R8 ;  /* 0x0000000829087221 */ /* 0x010fe20000000000 */
[----:B-1----:R-:W-:Y:S02]  /*39e0*/  IMAD.WIDE.U32 R40, R44, 0x4, R4 ;  /* 0x000000042c287825 */ /* 0x002fe400078e0004 */
[----:B------:R-:W2:Y:S02]  /*39f0*/  LDG.E.CONSTANT R5, desc[UR8][R50.64+0x2d004] ;  /* 0x02d0040832057981 */ /* 0x000ea4000c1e9900 */
[----:B------:R-:W-:Y:S02]  /*3a00*/  FMNMX R13, RZ, R8, !PT ;  /* 0x00000008ff0d7209 */ /* 0x000fe40007800000 */
[----:B------:R-:W3:Y:S04]  /*3a10*/  LDG.E.CONSTANT R8, desc[UR8][R50.64+0x2d008] ;  /* 0x02d0080832087981 */ /* 0x000ee8000c1e9900 */
[----:B------:R-:W4:Y:S01]  /*3a20*/  LDG.E.CONSTANT R4, desc[UR8][R50.64+0x5a004] ;  /* 0x05a0040832047981 */ /* 0x000f22000c1e9900 */
[C---:B------:R-:W-:Y:S01]  /*3a30*/  FADD R10, R48.reuse, R37 ;  /* 0x00000025300a7221 */ /* 0x040fe20000000000 */
[----:B------:R-:W-:Y:S01]  /*3a40*/  FMNMX R9, RZ, R9, !PT ;  /* 0x00000009ff097209 */ /* 0x000fe20007800000 */
[----:B------:R-:W-:Y:S01]  /*3a50*/  FADD R11, R49, R36 ;  /* 0x00000024310b7221 */ /* 0x000fe20000000000 */
[----:B------:R-:W-:-:S03]  /*3a60*/  FADD R33, R48, R33 ;  /* 0x0000002130217221 */ /* 0x000fc60000000000 */
[----:B------:R-:W-:Y:S01]  /*3a70*/  FADD R6, R11, R6 ;  /* 0x000000060b067221 */ /* 0x000fe20000000000 */
[----:B------:R0:W-:Y:S04]  /*3a80*/  STG.E desc[UR8][R40.64], R9 ;  /* 0x0000000928007986 */ /* 0x0001e8000c101908 */
[----:B------:R-:W-:Y:S01]  /*3a90*/  FMNMX R11, RZ, R6, !PT ;  /* 0x00000006ff0b7209 */ /* 0x000fe20007800000 */
[----:B0-----:R-:W-:Y:S01]  /*3aa0*/  FADD R9, R47, R38 ;  /* 0x000000262f097221 */ /* 0x001fe20000000000 */
[----:B--2---:R-:W-:Y:S02]  /*3ab0*/  FADD R10, R10, R5 ;  /* 0x000000050a0a7221 */ /* 0x004fe40000000000 */
[----:B------:R-:W2:Y:S01]  /*3ac0*/  LDG.E.CONSTANT R5, desc[UR8][R50.64+0x5a008] ;  /* 0x05a0080832057981 */ /* 0x000ea2000c1e9900 */
[----:B---3--:R-:W-:Y:S01]  /*3ad0*/  FADD R6, R9, R8 ;  /* 0x0000000809067221 */ /* 0x008fe20000000000 */
[----:B------:R-:W-:-:S02]  /*3ae0*/  FADD R42, R47, R42 ;  /* 0x0000002a2f2a7221 */ /* 0x000fc40000000000 */
[----:B------:R0:W-:Y:S01]  /*3af0*/  STG.E desc[UR8][R40.64+0x4], R13 ;  /* 0x0000040d28007986 */ /* 0x0001e2000c101908 */
[----:B----4-:R-:W-:-:S03]  /*3b00*/  FADD R8, R33, R4 ;  /* 0x0000000421087221 */ /* 0x010fc60000000000 */
[----:B------:R-:W3:Y:S01]  /*3b10*/  LDG.E.CONSTANT R4, desc[UR8][R50.64+0x87004] ;  /* 0x0870040832047981 */ /* 0x000ee2000c1e9900 */
[----:B------:R-:W-:Y:S01]  /*3b20*/  FADD R7, R42, R7 ;  /* 0x000000072a077221 */ /* 0x000fe20000000000 */
[----:B------:R-:W-:Y:S02]  /*3b30*/  FADD R29, R48, R29 ;  /* 0x0000001d301d7221 */ /* 0x000fe40000000000 */
[----:B------:R-:W4:Y:S01]  /*3b40*/  LDG.E.CONSTANT R9, desc[UR8][R50.64+0x87000] ;  /* 0x0870000832097981 */ /* 0x000f22000c1e9900 */
[----:B0-----:R-:W-:Y:S01]  /*3b50*/  FMNMX R13, RZ, R10, !PT ;  /* 0x0000000aff0d7209 */ /* 0x001fe20007800000 */
[----:B------:R-:W-:Y:S01]  /*3b60*/  FADD R10, R47, R34 ;  /* 0x000000222f0a7221 */ /* 0x000fe20000000000 */
[----:B------:R-:W-:Y:S02]  /*3b70*/  FMNMX R15, RZ, R7, !PT ;  /* 0x00000007ff0f7209 */ /* 0x000fe40007800000 */
[----:B------:R-:W4:Y:S04]  /*3b80*/  LDG.E.CONSTANT R7, desc[UR8][R50.64+0x5a000] ;  /* 0x05a0000832077981 */ /* 0x000f28000c1e9900 */
[----:B------:R0:W-:Y:S04]  /*3b90*/  STG.E desc[UR8][R40.64+0x8], R15 ;  /* 0x0000080f28007986 */ /* 0x0001e8000c101908 */
[----:B------:R1:W-:Y:S01]  /*3ba0*/  STG.E desc[UR8][R40.64+0x2d000], R11 ;  /* 0x02d0000b28007986 */ /* 0x0003e2000c101908 */
[----:B0-----:R-:W-:-:S02]  /*3bb0*/  FMNMX R15, RZ, R6, !PT ;  /* 0x00000006ff0f7209 */ /* 0x001fc40007800000 */
[----:B-1----:R-:W-:Y:S02]  /*3bc0*/  FMNMX R11, RZ, R8, !PT ;  /* 0x00000008ff0b7209 */ /* 0x002fe40007800000 */
[----:B------:R-:W4:Y:S01]  /*3bd0*/  LDG.E.CONSTANT R8, desc[UR8][R50.64+0xb4000] ;  /* 0x0b40000832087981 */ /* 0x000f22000c1e9900 */
[----:B--2---:R-:W-:-:S03]  /*3be0*/  FADD R10, R10, R5 ;  /* 0x000000050a0a7221 */ /* 0x004fc60000000000 */
[----:B------:R-:W2:Y:S01]  /*3bf0*/  LDG.E.CONSTANT R5, desc[UR8][R50.64+0x87008] ;  /* 0x0870080832057981 */ /* 0x000ea2000c1e9900 */
[----:B---3--:R-:W-:-:S03]  /*3c00*/  FADD R6, R29, R4 ;  /* 0x000000041d067221 */ /* 0x008fc60000000000 */
[----:B------:R-:W3:Y:S01]  /*3c10*/  LDG.E.CONSTANT R4, desc[UR8][R50.64+0xb4004] ;  /* 0x0b40040832047981 */ /* 0x000ee2000c1e9900 */
[----:B------:R-:W-:Y:S01]  /*3c20*/  FADD R30, R47, R30 ;  /* 0x0000001e2f1e7221 */ /* 0x000fe20000000000 */
[C---:B------:R-:W-:Y:S01]  /*3c30*/  FADD R32, R49.reuse, R32 ;  /* 0x0000002031207221 */ /* 0x040fe20000000000 */
[----:B------:R-:W-:Y:S01]  /*3c40*/  FADD R28, R49, R28 ;  /* 0x0000001c311c7221 */ /* 0x000fe20000000000 */
[----:B------:R-:W-:Y:S02]  /*3c50*/  STG.E desc[UR8][R40.64+0x2d008], R15 ;  /* 0x02d0080f28007986 */ /* 0x000fe4000c101908 */
[----:B----4-:R-:W-:Y:S01]  /*3c60*/  FADD R7, R32, R7 ;  /* 0x0000000720077221 */ /* 0x010fe20000000000 */
[----:B------:R-:W-:Y:S01]  /*3c70*/  FADD R9, R28, R9 ;  /* 0x000000091c097221 */ /* 0x000fe20000000000 */
[----:B------:R-:W-:-:S03]  /*3c80*/  FADD R25, R48, R25 ;  /* 0x0000001930197221 */ /* 0x000fc60000000000 */
[----:B------:R-:W-:Y:S01]  /*3c90*/  FMNMX R7, RZ, R7, !PT ;  /* 0x00000007ff077209 */ /* 0x000fe20007800000 */
[----:B------:R0:W-:Y:S01]  /*3ca0*/  STG.E desc[UR8][R40.64+0x2d004], R13 ;  /* 0x02d0040d28007986 */ /* 0x0001e2000c101908 */
[----:B------:R-:W-:-:S03]  /*3cb0*/  FMNMX R9, RZ, R9, !PT ;  /* 0x00000009ff097209 */ /* 0x000fc60007800000 */
[----:B------:R1:W-:Y:S04]  /*3cc0*/  STG.E desc[UR8][R40.64+0x5a004], R11 ;  /* 0x05a0040b28007986 */ /* 0x0003e8000c101908 */
[----:B------:R-:W-:Y:S01]  /*3cd0*/  STG.E desc[UR8][R40.64+0x5a000], R7 ;  /* 0x05a0000728007986 */ /* 0x000fe2000c101908 */
[----:B0-----:R-:W-:Y:S02]  /*3ce0*/  FMNMX R13, RZ, R10, !PT ;  /* 0x0000000aff0d7209 */ /* 0x001fe40007800000 */
[----:B-1----:R-:W-:Y:S01]  /*3cf0*/  FMNMX R11, RZ, R6, !PT ;  /* 0x00000006ff0b7209 */ /* 0x002fe20007800000 */
[----:B------:R0:W-:Y:S04]  /*3d00*/  STG.E desc[UR8][R40.64+0x87000], R9 ;  /* 0x0870000928007986 */ /* 0x0001e8000c101908 */
[----:B0-----:R-:W4:Y:S01]  /*3d10*/  LDG.E.CONSTANT R9, desc[UR8][R50.64+0xe1004] ;  /* 0x0e10040832097981 */ /* 0x001f22000c1e9900 */
[----:B--2---:R-:W-:-:S05]  /*3d20*/  FADD R5, R30, R5 ;  /* 0x000000051e057221 */ /* 0x004fca0000000000 */
[----:B------:R-:W-:Y:S01]  /*3d30*/  FMNMX R15, RZ, R5, !PT ;  /* 0x00000005ff0f7209 */ /* 0x000fe20007800000 */
[----:B------:R-:W-:Y:S01]  /*3d40*/  FADD R5, R49, R24 ;  /* 0x0000001831057221 */ /* 0x000fe20000000000 */
[----:B---3--:R-:W-:-:S03]  /*3d50*/  FADD R10, R25, R4 ;  /* 0x00000004190a7221 */ /* 0x008fc60000000000 */
[----:B------:R-:W-:Y:S02]  /*3d60*/  FADD R8, R5, R8 ;  /* 0x0000000805087221 */ /* 0x000fe40000000000 */
[----:B------:R-:W2:Y:S04]  /*3d70*/  LDL.128 R4, [R2] ;  /* 0x0000000002047983 */ /* 0x000ea80000100c00 */
[----:B------:R0:W-:Y:S04]  /*3d80*/  STG.E desc[UR8][R40.64+0x87004], R11 ;  /* 0x0870040b28007986 */ /* 0x0001e8000c101908 */
[----:B------:R2:W-:Y:S01]  /*3d90*/  STG.E desc[UR8][R40.64+0x5a008], R13 ;  /* 0x05a0080d28007986 */ /* 0x0005e2000c101908 */
[----:B0-----:R-:W-:-:S04]  /*3da0*/  FADD R11, R47, R26 ;  /* 0x0000001a2f0b7221 */ /* 0x001fc80000000000 */
[----:B------:R-:W-:Y:S01]  /*3db0*/  FADD R11, R11, R14 ;  /* 0x0000000e0b0b7221 */ /* 0x000fe20000000000 */
[----:B------:R-:W-:Y:S01]  /*3dc0*/  FMNMX R17, RZ, R10, !PT ;  /* 0x0000000aff117209 */ /* 0x000fe20007800000 */
[----:B------:R0:W-:Y:S03]  /*3dd0*/  STG.E desc[UR8][R40.64+0x87008], R15 ;  /* 0x0870080f28007986 */ /* 0x0001e6000c101908 */
[----:B------:R-:W-:Y:S01]  /*3de0*/  FMNMX R19, RZ, R11, !PT ;  /* 0x0000000bff137209 */ /* 0x000fe20007800000 */
[----:B--2---:R-:W-:Y:S01]  /*3df0*/  FADD R13, R49, R4 ;  /* 0x00000004310d7221 */ /* 0x004fe20000000000 */
[----:B------:R-:W-:Y:S02]  /*3e00*/  FADD R4, R48, R5 ;  /* 0x0000000530047221 */ /* 0x000fe40000000000 */
[----:B------:R-:W2:Y:S01]  /*3e10*/  LDG.E.CONSTANT R5, desc[UR8][R50.64+0x10e004] ;  /* 0x10e0040832057981 */ /* 0x000ea2000c1e9900 */
[----:B------:R-:W-:Y:S01]  /*3e20*/  FADD R12, R13, R12 ;  /* 0x0000000c0d0c7221 */ /* 0x000fe20000000000 */
[----:B------:R-:W-:Y:S01]  /*3e30*/  FMNMX R13, RZ, R8, !PT ;  /* 0x00000008ff0d7209 */ /* 0x000fe20007800000 */
[----:B----4-:R-:W-:-:S02]  /*3e40*/  FADD R4, R4, R9 ;  /* 0x0000000904047221 */ /* 0x010fc40000000000 */
[----:B------:R-:W3:Y:S01]  /*3e50*/  LDL.128 R8, [R2+0x120] ;  /* 0x0001200002087983 */ /* 0x000ee20000100c00 */
[----:B0-----:R-:W-:-:S03]  /*3e60*/  FMNMX R15, RZ, R12, !PT ;  /* 0x0000000cff0f7209 */ /* 0x001fc60007800000 */
[----:B------:R-:W4:Y:S04]  /*3e70*/  LDG.E.CONSTANT R12, desc[UR8][R50.64+0x10e000] ;  /* 0x10e00008320c7981 */ /* 0x000f28000c1e9900 */
[----:B------:R-:W-:Y:S01]  /*3e80*/  STG.E desc[UR8][R40.64+0xb4000], R13 ;  /* 0x0b40000d28007986 */ /* 0x000fe2000c101908 */
[----:B------:R-:W-:-:S03]  /*3e90*/  FADD R6, R47, R6 ;  /* 0x000000062f067221 */ /* 0x000fc60000000000 */
[----:B------:R-:W-:Y:S01]  /*3ea0*/  STG.E desc[UR8][R40.64+0xe1000], R15 ;  /* 0x0e10000f28007986 */ /* 0x000fe2000c101908 */
[----:B------:R-:W-:-:S03]  /*3eb0*/  FADD R6, R6, R21 ;  /* 0x0000001506067221 */ /* 0x000fc60000000000 */
[----:B------:R0:W-:Y:S02]  /*3ec0*/  STG.E desc[UR8][R40.64+0xb4008], R19 ;  /* 0x0b40081328007986 */ /* 0x0001e4000c101908 */
[----:B------:R-:W-:Y:S02]  /*3ed0*/  FMNMX R23, RZ, R6, !PT ;  /* 0x00000006ff177209 */ /* 0x000fe40007800000 */
[----:B------:R-:W2:Y:S01]  /*3ee0*/  LDG.E.CONSTANT R6, desc[UR8][R50.64+0x13b000] ;  /* 0x13b0000832067981 */ /* 0x000ea2000c1e9900 */
[----:B0-----:R-:W-:-:S03]  /*3ef0*/  FMNMX R19, RZ, R4, !PT ;  /* 0x00000004ff137209 */ /* 0x001fc60007800000 */
[----:B------:R-:W2:Y:S01]  /*3f00*/  LDG.E.CONSTANT R4, desc[UR8][R50.64+0x13b004] ;  /* 0x13b0040832047981 */ /* 0x000ea2000c1e9900 */
[----:B---3--:R-:W-:-:S04]  /*3f10*/  FADD R13, R49, R8 ;  /* 0x00000008310d7221 */ /* 0x008fc80000000000 */
[----:B----4-:R-:W-:Y:S01]  /*3f20*/  FADD R12, R13, R12 ;  /* 0x0000000c0d0c7221 */ /* 0x010fe20000000000 */
[----:B------:R-:W-:-:S04]  /*3f30*/  FADD R8, R48, R9 ;  /* 0x0000000930087221 */ /* 0x000fc80000000000 */
[----:B------:R-:W-:Y:S02]  /*3f40*/  FMNMX R9, RZ, R12, !PT ;  /* 0x0000000cff097209 */ /* 0x000fe40007800000 */
[----:B------:R-:W3:Y:S01]  /*3f50*/  LDL.128 R12, [R2+0x240] ;  /* 0x00024000020c7983 */ /* 0x000ee20000100c00 */
[----:B--2---:R-:W-:-:S03]  /*3f60*/  FADD R5, R8, R5 ;  /* 0x0000000508057221 */ /* 0x004fc60000000000 */
[----:B------:R-:W2:Y:S02]  /*3f70*/  LDG.E.CONSTANT R8, desc[UR8][R50.64+0x10e008] ;  /* 0x10e0080832087981 */ /* 0x000ea4000c1e9900 */
[----:B------:R-:W-:Y:S01]  /*3f80*/  FMNMX R21, RZ, R5, !PT ;  /* 0x00000005ff157209 */ /* 0x000fe20007800000 */
[----:B------:R-:W-:Y:S01]  /*3f90*/  FADD R5, R47, R10 ;  /* 0x0000000a2f057221 */ /* 0x000fe20000000000 */
[----:B------:R0:W-:Y:S04]  /*3fa0*/  STG.E desc[UR8][R40.64+0xb4004], R17 ;  /* 0x0b40041128007986 */ /* 0x0001e8000c101908 */
[----:B------:R1:W-:Y:S04]  /*3fb0*/  STG.E desc[UR8][R40.64+0xe1004], R19 ;  /* 0x0e10041328007986 */ /* 0x0003e8000c101908 */
[----:B------:R4:W-:Y:S04]  /*3fc0*/  STG.E desc[UR8][R40.64+0xe1008], R23 ;  /* 0x0e10081728007986 */ /* 0x0009e8000c101908 */
[----:B------:R4:W-:Y:S01]  /*3fd0*/  STG.E desc[UR8][R40.64+0x10e000], R9 ;  /* 0x10e0000928007986 */ /* 0x0009e2000c101908 */
[----:B---3--:R-:W-:Y:S01]  /*3fe0*/  FADD R13, R48, R13 ;  /* 0x0000000d300d7221 */ /* 0x008fe20000000000 */
[----:B0-----:R-:W-:-:S02]  /*3ff0*/  FADD R17, R49, R12 ;  /* 0x0000000c31117221 */ /* 0x001fc40000000000 */
[----:B------:R0:W-:Y:S01]  /*4000*/  STG.E desc[UR8][R40.64+0x10e004], R21 ;  /* 0x10e0041528007986 */ /* 0x0001e2000c101908 */
[----:B------:R-:W-:-:S03]  /*4010*/  FADD R13, R13, R4 ;  /* 0x000000040d0d7221 */ /* 0x000fc60000000000 */
[----:B------:R-:W3:Y:S01]  /*4020*/  LDG.E.CONSTANT R4, desc[UR8][R50.64+0x13b008] ;  /* 0x13b0080832047981 */ /* 0x000ee2000c1e9900 */
[----:B--2---:R-:W-:Y:S01]  /*4030*/  FADD R5, R5, R8 ;  /* 0x0000000805057221 */ /* 0x004fe20000000000 */
[----:B------:R-:W-:Y:S02]  /*4040*/  FADD R6, R17, R6 ;  /* 0x0000000611067221 */ /* 0x000fe40000000000 */
[----:B-1----:R-:W2:Y:S02]  /*4050*/  LDL.128 R16, [R2+0x360] ;  /* 0x0003600002107983 */ /* 0x002ea40000100c00 */
[----:B----4-:R-:W-:Y:S02]  /*4060*/  FMNMX R23, RZ, R5, !PT ;  /* 0x00000005ff177209 */ /* 0x010fe40007800000 */
[----:B------:R-:W4:Y:S01]  /*4070*/  LDG.E.CONSTANT R5, desc[UR8][R50.64+0x168004] ;  /* 0x1680040832057981 */ /* 0x000f22000c1e9900 */
[----:B------:R-:W-:-:S03]  /*4080*/  FMNMX R9, RZ, R6, !PT ;  /* 0x00000006ff097209 */ /* 0x000fc60007800000 */
[----:B------:R-:W4:Y:S01]  /*4090*/  LDG.E.CONSTANT R6, desc[UR8][R50.64+0x168000] ;  /* 0x1680000832067981 */ /* 0x000f22000c1e9900 */
[----:B0-----:R-:W-:Y:S01]  /*40a0*/  FMNMX R21, RZ, R13, !PT ;  /* 0x0000000dff157209 */ /* 0x001fe20007800000 */
[----:B------:R-:W-:Y:S02]  /*40b0*/  FADD R13, R47, R14 ;  /* 0x0000000e2f0d7221 */ /* 0x000fe40000000000 */
[----:B------:R-:W-:Y:S04]  /*40c0*/  STG.E desc[UR8][R40.64+0x10e008], R23 ;  /* 0x10e0081728007986 */ /* 0x000fe8000c101908 */
[----:B------:R0:W-:Y:S01]  /*40d0*/  STG.E desc[UR8][R40.64+0x13b004], R21 ;  /* 0x13b0041528007986 */ /* 0x0001e2000c101908 */
[----:B------:R-:W-:-:S03]  /*40e0*/  FADD R39, R46, R39 ;  /* 0x000000272e277221 */ /* 0x000fc60000000000 */
[----:B------:R-:W4:Y:S04]  /*40f0*/  LDG.E.CONSTANT R10, desc[UR8][R50.64+0x8700c] ;  /* 0x08700c08320a7981 */ /* 0x000f28000c1e9900 */
[----:B------:R-:W4:Y:S04]  /*4100*/  LDG.E.CONSTANT R12, desc[UR8][R50.64+0xe100c] ;  /* 0x0e100c08320c7981 */ /* 0x000f28000c1e9900 */
[----:B0-----:R-:W4:Y:S01]  /*4110*/  LDL.128 R20, [R2+0x480] ;  /* 0x0004800002147983 */ /* 0x001f220000100c00 */
[----:B---3--:R-:W-:-:S05]  /*4120*/  FADD R4, R13, R4 ;  /* 0x000000040d047221 */ /* 0x008fca0000000000 */
[----:B------:R-:W-:Y:S01]  /*4130*/  FMNMX R25, RZ, R4, !PT ;  /* 0x00000004ff197209 */ /* 0x000fe20007800000 */
[----:B--2---:R-:W-:Y:S01]  /*4140*/  FADD R4, R48, R17 ;  /* 0x0000001130047221 */ /* 0x004fe20000000000 */
[----:B------:R-:W-:-:S03]  /*4150*/  FADD R13, R49, R16 ;  /* 0x00000010310d7221 */ /* 0x000fc60000000000 */
[----:B----4-:R-:W-:Y:S01]  /*4160*/  FADD R5, R4, R5 ;  /* 0x0000000504057221 */ /* 0x010fe20000000000 */
[----:B------:R-:W-:Y:S01]  /*4170*/  FADD R6, R13, R6 ;  /* 0x000000060d067221 */ /* 0x000fe20000000000 */
[----:B------:R-:W2:Y:S03]  /*4180*/  LDG.E.CONSTANT R4, desc[UR8][R50.64+0x168008] ;  /* 0x1680080832047981 */ /* 0x000ea6000c1e9900 */
[----:B------:R-:W-:Y:S02]  /*4190*/  FMNMX R13, RZ, R5, !PT ;  /* 0x00000005ff0d7209 */ /* 0x000fe40007800000 */
[----:B------:R-:W3:Y:S01]  /*41a0*/  LDG.E.CONSTANT R5, desc[UR8][R50.64+0x195000] ;  /* 0x1950000832057981 */ /* 0x000ee2000c1e9900 */
[----:B------:R-:W-:Y:S01]  /*41b0*/  FADD R17, R47, R18 ;  /* 0x000000122f117221 */ /* 0x000fe20000000000 */
[----:B------:R-:W-:-:S03]  /*41c0*/  FADD R20, R49, R20 ;  /* 0x0000001431147221 */ /* 0x000fc60000000000 */
[----:B--2---:R-:W-:Y:S01]  /*41d0*/  FADD R4, R17, R4 ;  /* 0x0000000411047221 */ /* 0x004fe20000000000 */
[----:B---3--:R-:W-:Y:S02]  /*41e0*/  FADD R20, R20, R5 ;  /* 0x0000000514147221 */ /* 0x008fe40000000000 */
[----:B------:R-:W2:Y:S02]  /*41f0*/  LDG.E.CONSTANT R5, desc[UR8][R50.64+0x195004] ;  /* 0x1950040832057981 */ /* 0x000ea4000c1e9900 */
[----:B------:R-:W-:Y:S02]  /*4200*/  FMNMX R17, RZ, R4, !PT ;  /* 0x00000004ff117209 */ /* 0x000fe40007800000 */
[----:B------:R-:W3:Y:S04]  /*4210*/  LDG.E.CONSTANT R4, desc[UR8][R50.64+0x195008] ;  /* 0x1950080832047981 */ /* 0x000ee8000c1e9900 */
[----:B------:R0:W-:Y:S04]  /*4220*/  STG.E desc[UR8][R40.64+0x13b000], R9 ;  /* 0x13b0000928007986 */ /* 0x0001e8000c101908 */
[----:B------:R1:W-:Y:S01]  /*4230*/  STG.E desc[UR8][R40.64+0x168008], R17 ;  /* 0x1680081128007986 */ /* 0x0003e2000c101908 */
[----:B0-----:R-:W-:Y:S01]  /*4240*/  FMNMX R9, RZ, R6, !PT ;  /* 0x00000006ff097209 */ /* 0x001fe20007800000 */
[----:B------:R-:W-:Y:S01]  /*4250*/  FADD R6, R48, R21 ;  /* 0x0000001530067221 */ /* 0x000fe20000000000 */
[----:B-1----:R-:W-:Y:S01]  /*4260*/  FADD R17, R47, R22 ;  /* 0x000000162f117221 */ /* 0x002fe20000000000 */
[----:B------:R0:W-:Y:S02]  /*4270*/  STG.E desc[UR8][R40.64+0x168004], R13 ;  /* 0x1680040d28007986 */ /* 0x0001e4000c101908 */
[----:B--2---:R-:W-:-:S02]  /*4280*/  FADD R5, R6, R5 ;  /* 0x0000000506057221 */ /* 0x004fc40000000000 */
[----:B------:R-:W2:Y:S01]  /*4290*/  LDG.E.CONSTANT R6, desc[UR8][R50.64+0x5a00c] ;  /* 0x05a00c0832067981 */ /* 0x000ea2000c1e9900 */
[----:B---3--:R-:W-:Y:S02]  /*42a0*/  FADD R17, R17, R4 ;  /* 0x0000000411117221 */ /* 0x008fe40000000000 */
[----:B0-----:R-:W-:Y:S01]  /*42b0*/  FMNMX R13, RZ, R5, !PT ;  /* 0x00000005ff0d7209 */ /* 0x001fe20007800000 */
[----:B------:R-:W3:Y:S04]  /*42c0*/  LDG.E.CONSTANT R4, desc[UR8][R50.64+0x2d00c] ;  /* 0x02d00c0832047981 */ /* 0x000ee8000c1e9900 */
[----:B------:R-:W4:Y:S01]  /*42d0*/  LDG.E.CONSTANT R5, desc[UR8][R50.64+0xc] ;  /* 0x00000c0832057981 */ /* 0x000f22000c1e9900 */
[----:B------:R-:W-:-:S03]  /*42e0*/  FADD R8, R46, R43 ;  /* 0x0000002b2e087221 */ /* 0x000fc60000000000 */
[----:B------:R0:W-:Y:S02]  /*42f0*/  STG.E desc[UR8][R40.64+0x168000], R9 ;  /* 0x1680000928007986 */ /* 0x0001e4000c101908 */
[----:B0-----:R-:W-:-:S05]  /*4300*/  FMNMX R9, RZ, R20, !PT ;  /* 0x00000014ff097209 */ /* 0x001fca0007800000 */
[----:B------:R-:W-:Y:S04]  /*4310*/  STG.E desc[UR8][R40.64+0x195000], R9 ;  /* 0x1950000928007986 */ /* 0x000fe8000c101908 */
[----:B------:R0:W-:Y:S04]  /*4320*/  STG.E desc[UR8][R40.64+0x195004], R13 ;  /* 0x1950040d28007986 */ /* 0x0001e8000c101908 */
[----:B0-----:R-:W2:Y:S01]  /*4330*/  LDG.E.CONSTANT R13, desc[UR8][R50.64+0x19500c] ;  /* 0x19500c08320d7981 */ /* 0x001ea2000c1e9900 */
[----:B---3--:R-:W-:-:S03]  /*4340*/  FADD R39, R39, R4 ;  /* 0x0000000427277221 */ /* 0x008fc60000000000 */
[----:B------:R-:W3:Y:S01]  /*4350*/  LDG.E.CONSTANT R4, desc[UR8][R50.64+0xb400c] ;  /* 0x0b400c0832047981 */ /* 0x000ee2000c1e9900 */
[----:B----4-:R-:W-:-:S03]  /*4360*/  FADD R5, R8, R5 ;  /* 0x0000000508057221 */ /* 0x010fc60000000000 */
[----:B------:R-:W4:Y:S02]  /*4370*/  LDG.E.CONSTANT R8, desc[UR8][R50.64+0x10e00c] ;  /* 0x10e00c0832087981 */ /* 0x000f24000c1e9900 */
[----:B------:R-:W-:Y:S01]  /*4380*/  FMNMX R9, RZ, R5, !PT ;  /* 0x00000005ff097209 */ /* 0x000fe20007800000 */
[----:B------:R-:W-:-:S04]  /*4390*/  FADD R5, R46, R35 ;  /* 0x000000232e057221 */ /* 0x000fc80000000000 */
[----:B------:R0:W-:Y:S01]  /*43a0*/  STG.E desc[UR8][R40.64+0xc], R9 ;  /* 0x00000c0928007986 */ /* 0x0001e2000c101908 */
[----:B--2---:R-:W-:-:S03]  /*43b0*/  FADD R5, R5, R6 ;  /* 0x0000000605057221 */ /* 0x004fc60000000000 */
[----:B------:R-:W2:Y:S04]  /*43c0*/  LDG.E.CONSTANT R6, desc[UR8][R50.64+0x13b00c] ;  /* 0x13b00c0832067981 */ /* 0x000ea8000c1e9900 */
[----:B0-----:R-:W2:Y:S01]  /*43d0*/  LDG.E.CONSTANT R9, desc[UR8][R50.64+0x16800c] ;  /* 0x16800c0832097981 */ /* 0x001ea2000c1e9900 */
[C---:B------:R-:W-:Y:S01]  /*43e0*/  FADD R31, R46.reuse, R31 ;  /* 0x0000001f2e1f7221 */ /* 0x040fe20000000000 */
[C---:B------:R-:W-:Y:S01]  /*43f0*/  FADD R27, R46.reuse, R27 ;  /* 0x0000001b2e1b7221 */ /* 0x040fe20000000000 */
[----:B------:R-:W-:Y:S02]  /*4400*/  FMNMX R17, RZ, R17, !PT ;  /* 0x00000011ff117209 */ /* 0x000fe40007800000 */
[----:B------:R-:W-:Y:S01]  /*4410*/  FADD R10, R31, R10 ;  /* 0x0000000a1f0a7221 */ /* 0x000fe20000000000 */
[----:B------:R-:W-:-:S02]  /*4420*/  FADD R7, R46, R7 ;  /* 0x000000072e077221 */ /* 0x000fc40000000000 */
[----:B------:R0:W-:Y:S01]  /*4430*/  STG.E desc[UR8][R40.64+0x195008], R17 ;  /* 0x1950081128007986 */ /* 0x0001e2000c101908 */
[C---:B------:R-:W-:Y:S01]  /*4440*/  FADD R11, R46.reuse, R11 ;  /* 0x0000000b2e0b7221 */ /* 0x040fe20000000000 */
[C---:B------:R-:W-:Y:S01]  /*4450*/  FADD R15, R46.reuse, R15 ;  /* 0x0000000f2e0f7221 */ /* 0x040fe20000000000 */
[----:B------:R-:W-:Y:S01]  /*4460*/  FMNMX R5, RZ, R5, !PT ;  /* 0x00000005ff057209 */ /* 0x000fe20007800000 */
[----:B------:R-:W-:Y:S01]  /*4470*/  FADD R7, R7, R12 ;  /* 0x0000000c07077221 */ /* 0x000fe20000000000 */
[----:B0-----:R-:W-:Y:S01]  /*4480*/  FMNMX R17, RZ, R10, !PT ;  /* 0x0000000aff117209 */ /* 0x001fe20007800000 */
[----:B------:R-:W-:-:S04]  /*4490*/  FADD R10, R46, R23 ;  /* 0x000000172e0a7221 */ /* 0x000fc80000000000 */
[----:B------:R-:W-:Y:S01]  /*44a0*/  FADD R10, R10, R13 ;  /* 0x0000000d0a0a7221 */ /* 0x000fe20000000000 */
[----:B------:R0:W-:Y:S01]  /*44b0*/  STG.E desc[UR8][R40.64+0x5a00c], R5 ;  /* 0x05a00c0528007986 */ /* 0x0001e2000c101908 */
[----:B------:R-:W-:Y:S02]  /*44c0*/  FMNMX R39, RZ, R39, !PT ;  /* 0x00000027ff277209 */ /* 0x000fe40007800000 */
[----:B------:R-:W-:Y:S02]  /*44d0*/  FMNMX R7, RZ, R7, !PT ;  /* 0x00000007ff077209 */ /* 0x000fe40007800000 */
[----:B------:R-:W-:Y:S01]  /*44e0*/  FMNMX R13, RZ, R10, !PT ;  /* 0x0000000aff0d7209 */ /* 0x000fe20007800000 */
[----:B------:R1:W-:Y:S04]  /*44f0*/  STG.E desc[UR8][R40.64+0x13b008], R25 ;  /* 0x13b0081928007986 */ /* 0x0003e8000c101908 */
[----:B------:R1:W-:Y:S04]  /*4500*/  STG.E desc[UR8][R40.64+0x2d00c], R39 ;  /* 0x02d00c2728007986 */ /* 0x0003e8000c101908 */
[----:B------:R1:W-:Y:S04]  /*4510*/  STG.E desc[UR8][R40.64+0x8700c], R17 ;  /* 0x08700c1128007986 */ /* 0x0003e8000c101908 */
[----:B------:R1:W-:Y:S04]  /*4520*/  STG.E desc[UR8][R40.64+0xe100c], R7 ;  /* 0x0e100c0728007986 */ /* 0x0003e8000c101908 */
[----:B------:R1:W-:Y:S01]  /*4530*/  STG.E desc[UR8][R40.64+0x19500c], R13 ;  /* 0x19500c0d28007986 */ /* 0x0003e2000c101908 */
[----:B------:R-:W-:-:S04]  /*4540*/  UIADD3 UR4, UPT, UPT, UR4, 0x1, URZ ;  /* 0x0000000104047890 */ /* 0x000fc8000fffe0ff */
[----:B------:R-:W-:Y:S01]  /*4550*/  UISETP.NE.AND UP0, UPT, UR4, 0x6, UPT ;  /* 0x000000060400788c */ /* 0x000fe2000bf05270 */
[----:B------:R-:W-:Y:S02]  /*4560*/  IADD3 R2, PT, PT, R2, 0x10, RZ ;  /* 0x0000001002027810 */ /* 0x000fe40007ffe0ff */
[----:B------:R-:W-:Y:S01]  /*4570*/  IADD3 R44, PT, PT, R44, 0x200, RZ ;  /* 0x000002002c2c7810 */ /* 0x000fe20007ffe0ff */
[----:B---3--:R-:W-:-:S05]  /*4580*/  FADD R4, R27, R4 ;  /* 0x000000041b047221 */ /* 0x008fca0000000000 */
[----:B------:R-:W-:Y:S01]  /*4590*/  FMNMX R21, RZ, R4, !PT ;  /* 0x00000004ff157209 */ /* 0x000fe20007800000 */
[----:B------:R-:W-:Y:S01]  /*45a0*/  FADD R4, R46, R19 ;  /* 0x000000132e047221 */ /* 0x000fe20000000000 */
[----:B----4-:R-:W-:Y:S01]  /*45b0*/  FADD R8, R11, R8 ;  /* 0x000000080b087221 */ /* 0x010fe20000000000 */
[----:B--2---:R-:W-:Y:S02]  /*45c0*/  FADD R6, R15, R6 ;  /* 0x000000060f067221 */ /* 0x004fe40000000000 */
[----:B------:R-:W-:Y:S02]  /*45d0*/  FADD R4, R4, R9 ;  /* 0x0000000904047221 */ /* 0x000fe40000000000 */
[----:B------:R-:W-:Y:S02]  /*45e0*/  FMNMX R9, RZ, R8, !PT ;  /* 0x00000008ff097209 */ /* 0x000fe40007800000 */
[----:B------:R-:W-:Y:S02]  /*45f0*/  FMNMX R11, RZ, R6, !PT ;  /* 0x00000006ff0b7209 */ /* 0x000fe40007800000 */
[----:B0-----:R-:W-:Y:S01]  /*4600*/  FMNMX R5, RZ, R4, !PT ;  /* 0x00000004ff057209 */ /* 0x001fe20007800000 */
[----:B------:R1:W-:Y:S04]  /*4610*/  STG.E desc[UR8][R40.64+0xb400c], R21 ;  /* 0x0b400c1528007986 */ /* 0x0003e8000c101908 */
[----:B------:R1:W-:Y:S04]  /*4620*/  STG.E desc[UR8][R40.64+0x10e00c], R9 ;  /* 0x10e00c0928007986 */ /* 0x0003e8000c101908 */
[----:B------:R1:W-:Y:S04]  /*4630*/  STG.E desc[UR8][R40.64+0x13b00c], R11 ;  /* 0x13b00c0b28007986 */ /* 0x0003e8000c101908 */
[----:B------:R1:W-:Y:S01]  /*4640*/  STG.E desc[UR8][R40.64+0x16800c], R5 ;  /* 0x16800c0528007986 */ /* 0x0003e2000c101908 */
[----:B------:R-:W-:Y:S05]  /*4650*/  BRA.U UP0, `(.L_x_5) ;  /* 0xfffffff100947547 */ /* 0x000fea000b83ffff */
[----:B------:R-:W-:Y:S05]  /*4660*/  @P0 BRA `(.L_x_6) ;  /* 0xfffffff000640947 */ /* 0x000fea000383ffff */
[----:B------:R-:W-:Y:S05]  /*4670*/  EXIT ;  /* 0x000000000000794d */ /* 0x000fea0003800000 */
.L_x_7:
[----:B------:R-:W-:-:S00]  /*4680*/  BRA `(.L_x_7) ;  /* 0xfffffffc00fc7947 */ /* 0x000fc0000383ffff */
[----:B------:R-:W-:-:S00]  /*4690*/  NOP ;  /* 0x0000000000007918 */ /* 0x000fc00000000000 */
        /* <DEDUP_REMOVED lines=14> */
.L_x_8:


//--------------------- .nv.shared.my_kernel_kernel0 --------------------------
	.section	.nv.shared.my_kernel_kernel0,"aw",@nobits
	.sectionflags	@""
	.align	4
.nv.shared.my_kernel_kernel0:
	.zero		15936


//--------------------- .nv.shared.reserved.0     --------------------------
	.section	.nv.shared.reserved.0,"aw",@nobits
	.weak		__nv_reservedSMEM_offset_0_alias
	.size		__nv_reservedSMEM_offset_0_alias, 0, 64
	.other		__nv_reservedSMEM_offset_0_alias,@"STO_CUDA_RESERVED_SHARED STV_DEFAULT"
__nv_reservedSMEM_offset_0_alias:
	.zero		0
	.zero		64


//--------------------- .nv.constant0.my_kernel_kernel0 --------------------------
	.section	.nv.constant0.my_kernel_kernel0,"a",@progbits
	.sectionflags	@""
	.align	4
.nv.constant0.my_kernel_kernel0:
	.zero		936


//--------------------- SYMBOLS --------------------------

	.type		.nv.reservedSmem.offset0,@object
	.size		.nv.reservedSmem.offset0,0x4
	.type		.nv.reservedSmem.cap,@object
	.size		.nv.reservedSmem.cap,0x4
